// auto-generated by cutlass_sweep.gemm — config: {"arch": "sm_100", "cluster_m": 1, "cluster_n": 1, "dtype": "fp16", "dtype_b": "fp16", "layout": "nt", "stages": 0, "tile_k": 256, "tile_m": 128, "tile_n": 32}
#include "cutlass/cutlass.h"
#include "cutlass/gemm/collective/collective_builder.hpp"
#include "cutlass/gemm/device/gemm_universal_adapter.h"
#include "cutlass/gemm/kernel/gemm_universal.hpp"
#include "cutlass/epilogue/collective/collective_builder.hpp"

using ElemA = cutlass::half_t;
using ElemB = cutlass::half_t;
using ElemCD = cutlass::half_t;
using Acc  = float;
using TileShape    = cute::Shape<cute::_128, cute::_32, cute::_256>;
using ClusterShape = cute::Shape<cute::_1, cute::_1, cute::_1>;

using CollectiveEpilogue = typename cutlass::epilogue::collective::CollectiveBuilder<
    cutlass::arch::Sm100, cutlass::arch::OpClassTensorOp,
    TileShape, ClusterShape,
    cutlass::epilogue::collective::EpilogueTileAuto,
    Acc, Acc,
    ElemCD, cutlass::layout::RowMajor, 128 / cutlass::sizeof_bits<ElemCD>::value,
    ElemCD, cutlass::layout::RowMajor, 128 / cutlass::sizeof_bits<ElemCD>::value,
    cutlass::epilogue::collective::EpilogueScheduleAuto
  >::CollectiveOp;

using CollectiveMainloop = typename cutlass::gemm::collective::CollectiveBuilder<
    cutlass::arch::Sm100, cutlass::arch::OpClassTensorOp,
    ElemA, cutlass::layout::RowMajor, 128 / cutlass::sizeof_bits<ElemA>::value,
    ElemB, cutlass::layout::ColumnMajor, 128 / cutlass::sizeof_bits<ElemB>::value,
    Acc,
    TileShape, ClusterShape,
    cutlass::gemm::collective::StageCountAutoCarveout<static_cast<int>(sizeof(typename CollectiveEpilogue::SharedStorage))>,
    cutlass::gemm::collective::KernelScheduleAuto
  >::CollectiveOp;

using GemmKernel = cutlass::gemm::kernel::GemmUniversal<
    cute::Shape<int,int,int,int>,
    CollectiveMainloop,
    CollectiveEpilogue
>;
using Gemm = cutlass::gemm::device::GemmUniversalAdapter<GemmKernel>;

// Force the device kernel symbol into the cubin without needing a host main.
auto* _anchor = &cutlass::device_kernel<GemmKernel>;


// ===== COMPILED SASS (sm_100a) =====

	.target	sm_100a

	.elftype	@"ET_EXEC"


//--------------------- .note.nv.tkinfo           --------------------------
	.section	.note.nv.tkinfo,"",@"SHT_NOTE"
	.sectionflags	@"SHF_NOTE_NV_TKINFO"
	.tkinfo
        /*0018*/ 	.word	0x00000002
        /*0030*/ 	.string	""
        /*0030*/ 	.string	"ptxas"
        /*0030*/ 	.string	"Cuda compilation tools, release 13.0, V13.0.88"
        /*0030*/ 	.string	"Build cuda_13.0.r13.0/compiler.36424714_0"
        /*0030*/ 	.string	"-arch sm_100a -m 64 "



//--------------------- .note.nv.cuinfo           --------------------------
	.section	.note.nv.cuinfo,"",@"SHT_NOTE"
	.sectionflags	@"SHF_NOTE_NV_CUINFO"
        /*0018*/ 	.short	0x0002
        /*001a*/ 	.short	0x0064
        /*001c*/ 	.short	0x0082
	.zero		2


//--------------------- .nv.info                  --------------------------
	.section	.nv.info,"",@"SHT_CUDA_INFO"
	.align	4


	//----- nvinfo : EIATTR_REGCOUNT
	.align		4
        /*0000*/ 	.byte	0x04, 0x2f
        /*0002*/ 	.short	(.L_19 - .L_18)
	.align		4
.L_18:
        /*0004*/ 	.word	index@(_ZN7cutlass13device_kernelINS_4gemm6kernel13GemmUniversalIN4cute5tupleIJiiiiEEENS1_10collective13CollectiveMmaINS1_35MainloopSm100TmaUmmaWarpSpecializedILi2ELi2ELi4ENS5_IJNS4_1CILi1EEESB_SB_EEEEENS5_IJNSA_ILi128EEENSA_ILi32EEENSA_ILi256EEEEEENS_6half_tENS5_IJlSB_lEEESI_SJ_NS4_8TiledMMAINS4_8MMA_AtomIJNS4_20SM100_MMA_F16BF16_SSISI_SI_fLi128ELi32ELNS4_4UMMA5MajorE0ELSO_0ELNSN_7ScaleInE0ELSP_0EEEEEENS4_6LayoutISC_NS5_IJNSA_ILi0EEEST_ST_EEEEENS5_IJNS4_10UnderscoreESW_SW_EEEEENS4_13SM90_TMA_LOADENS4_14ComposedLayoutINS4_7SwizzleILi3ELi4ELi3EEENS4_18smem_ptr_flag_bitsILi16EEENSS_INS5_IJNSA_ILi8EEENSA_ILi64EEEEEENS5_IJS16_SB_EEEEEEEvNS4_8identityESZ_S1A_vS1B_EENS_8epilogue10collective18CollectiveEpilogueINS1D_23Sm100TmaWarpSpecializedILi2ELi1ELi32ELb1ELb0EEEJSH_NS5_IJNSS_ISE_SB_EENSS_ISF_SB_EEEEESI_SJ_SI_SJ_NS1D_6fusion15FusionCallbacksIS1H_NS1L_17LinearCombinationISI_fSI_fLNS_15FloatRoundStyleE2EEESH_S1K_JEEENS4_5SM1004TMEM4LOAD26SM100_TMEM_LOAD_32dp32b32xESZ_NS10_INS11_ILi2ELi4ELi3EEES14_NSS_INS5_IJS15_SF_EEENS5_IJSF_SB_EEEEEEENS4_39AutoVectorizingCopyWithAssumedAlignmentILi128EEENS4_14SM90_TMA_STOREES1Z_S21_S21_EEEvvEEEEvNT_6ParamsE)
        /*0008*/ 	.word	0x00000078


	//----- nvinfo : EIATTR_FRAME_SIZE
	.align		4
.L_19:
        /*000c*/ 	.byte	0x04, 0x11
        /*000e*/ 	.short	(.L_21 - .L_20)
	.align		4
.L_20:
        /*0010*/ 	.word	index@($__internal_2_$__cuda_sm10x_tcgen05_guardrail_trap_unallocated_columns_being_dealloced)
        /*0014*/ 	.word	0x00000000


	//----- nvinfo : EIATTR_FRAME_SIZE
	.align		4
.L_21:
        /*0018*/ 	.byte	0x04, 0x11
        /*001a*/ 	.short	(.L_23 - .L_22)
	.align		4
.L_22:
        /*001c*/ 	.word	index@($__internal_1_$__cuda_sm10x_tcgen05_guardrail_trap_phase_invalid_during_alloc)
        /*0020*/ 	.word	0x00000000


	//----- nvinfo : EIATTR_FRAME_SIZE
	.align		4
.L_23:
        /*0024*/ 	.byte	0x04, 0x11
        /*0026*/ 	.short	(.L_25 - .L_24)
	.align		4
.L_24:
        /*0028*/ 	.word	index@($__internal_0_$__cuda_sm10x_tcgen05_guardrail_trap_col_being_dealloced_not_returned_by_alloc)
        /*002c*/ 	.word	0x00000000


	//----- nvinfo : EIATTR_FRAME_SIZE
	.align		4
.L_25:
        /*0030*/ 	.byte	0x04, 0x11
        /*0032*/ 	.short	(.L_27 - .L_26)
	.align		4
.L_26:
        /*0034*/ 	.word	index@(_ZN7cutlass13device_kernelINS_4gemm6kernel13GemmUniversalIN4cute5tupleIJiiiiEEENS1_10collective13CollectiveMmaINS1_35MainloopSm100TmaUmmaWarpSpecializedILi2ELi2ELi4ENS5_IJNS4_1CILi1EEESB_SB_EEEEENS5_IJNSA_ILi128EEENSA_ILi32EEENSA_ILi256EEEEEENS_6half_tENS5_IJlSB_lEEESI_SJ_NS4_8TiledMMAINS4_8MMA_AtomIJNS4_20SM100_MMA_F16BF16_SSISI_SI_fLi128ELi32ELNS4_4UMMA5MajorE0ELSO_0ELNSN_7ScaleInE0ELSP_0EEEEEENS4_6LayoutISC_NS5_IJNSA_ILi0EEEST_ST_EEEEENS5_IJNS4_10UnderscoreESW_SW_EEEEENS4_13SM90_TMA_LOADENS4_14ComposedLayoutINS4_7SwizzleILi3ELi4ELi3EEENS4_18smem_ptr_flag_bitsILi16EEENSS_INS5_IJNSA_ILi8EEENSA_ILi64EEEEEENS5_IJS16_SB_EEEEEEEvNS4_8identityESZ_S1A_vS1B_EENS_8epilogue10collective18CollectiveEpilogueINS1D_23Sm100TmaWarpSpecializedILi2ELi1ELi32ELb1ELb0EEEJSH_NS5_IJNSS_ISE_SB_EENSS_ISF_SB_EEEEESI_SJ_SI_SJ_NS1D_6fusion15FusionCallbacksIS1H_NS1L_17LinearCombinationISI_fSI_fLNS_15FloatRoundStyleE2EEESH_S1K_JEEENS4_5SM1004TMEM4LOAD26SM100_TMEM_LOAD_32dp32b32xESZ_NS10_INS11_ILi2ELi4ELi3EEES14_NSS_INS5_IJS15_SF_EEENS5_IJSF_SB_EEEEEEENS4_39AutoVectorizingCopyWithAssumedAlignmentILi128EEENS4_14SM90_TMA_STOREES1Z_S21_S21_EEEvvEEEEvNT_6ParamsE)
        /*0038*/ 	.word	0x00000000


	//----- nvinfo : EIATTR_MIN_STACK_SIZE
	.align		4
.L_27:
        /*003c*/ 	.byte	0x04, 0x12
        /*003e*/ 	.short	(.L_29 - .L_28)
	.align		4
.L_28:
        /*0040*/ 	.word	index@(_ZN7cutlass13device_kernelINS_4gemm6kernel13GemmUniversalIN4cute5tupleIJiiiiEEENS1_10collective13CollectiveMmaINS1_35MainloopSm100TmaUmmaWarpSpecializedILi2ELi2ELi4ENS5_IJNS4_1CILi1EEESB_SB_EEEEENS5_IJNSA_ILi128EEENSA_ILi32EEENSA_ILi256EEEEEENS_6half_tENS5_IJlSB_lEEESI_SJ_NS4_8TiledMMAINS4_8MMA_AtomIJNS4_20SM100_MMA_F16BF16_SSISI_SI_fLi128ELi32ELNS4_4UMMA5MajorE0ELSO_0ELNSN_7ScaleInE0ELSP_0EEEEEENS4_6LayoutISC_NS5_IJNSA_ILi0EEEST_ST_EEEEENS5_IJNS4_10UnderscoreESW_SW_EEEEENS4_13SM90_TMA_LOADENS4_14ComposedLayoutINS4_7SwizzleILi3ELi4ELi3EEENS4_18smem_ptr_flag_bitsILi16EEENSS_INS5_IJNSA_ILi8EEENSA_ILi64EEEEEENS5_IJS16_SB_EEEEEEEvNS4_8identityESZ_S1A_vS1B_EENS_8epilogue10collective18CollectiveEpilogueINS1D_23Sm100TmaWarpSpecializedILi2ELi1ELi32ELb1ELb0EEEJSH_NS5_IJNSS_ISE_SB_EENSS_ISF_SB_EEEEESI_SJ_SI_SJ_NS1D_6fusion15FusionCallbacksIS1H_NS1L_17LinearCombinationISI_fSI_fLNS_15FloatRoundStyleE2EEESH_S1K_JEEENS4_5SM1004TMEM4LOAD26SM100_TMEM_LOAD_32dp32b32xESZ_NS10_INS11_ILi2ELi4ELi3EEES14_NSS_INS5_IJS15_SF_EEENS5_IJSF_SB_EEEEEEENS4_39AutoVectorizingCopyWithAssumedAlignmentILi128EEENS4_14SM90_TMA_STOREES1Z_S21_S21_EEEvvEEEEvNT_6ParamsE)
        /*0044*/ 	.word	0x00000000
.L_29:


//--------------------- .nv.compat                --------------------------
	.section	.nv.compat,"",@"SHT_CUDA_COMPAT_INFO"
	.align	4
        /*0000*/ 	.byte	0x02, 0x09, 0x01, 0x00, 0x02, 0x02, 0x02, 0x00, 0x02, 0x05, 0x05, 0x00, 0x03, 0x07, 0x01, 0x01
        /*0010*/ 	.byte	0x02, 0x03, 0x01, 0x00, 0x02, 0x06, 0x01, 0x00, 0x04, 0x0b, 0x08, 0x00, 0x09, 0x00, 0x00, 0x00
        /*0020*/ 	.byte	0x00, 0x00, 0x00, 0x00


//--------------------- .nv.info._ZN7cutlass13device_kernelINS_4gemm6kernel13GemmUniversalIN4cute5tupleIJiiiiEEENS1_10collective13CollectiveMmaINS1_35MainloopSm100TmaUmmaWarpSpecializedILi2ELi2ELi4ENS5_IJNS4_1CILi1EEESB_SB_EEEEENS5_IJNSA_ILi128EEENSA_ILi32EEENSA_ILi256EEEEEENS_6half_tENS5_IJlSB_lEEESI_SJ_NS4_8TiledMMAINS4_8MMA_AtomIJNS4_20SM100_MMA_F16BF16_SSISI_SI_fLi128ELi32ELNS4_4UMMA5MajorE0ELSO_0ELNSN_7ScaleInE0ELSP_0EEEEEENS4_6LayoutISC_NS5_IJNSA_ILi0EEEST_ST_EEEEENS5_IJNS4_10UnderscoreESW_SW_EEEEENS4_13SM90_TMA_LOADENS4_14ComposedLayoutINS4_7SwizzleILi3ELi4ELi3EEENS4_18smem_ptr_flag_bitsILi16EEENSS_INS5_IJNSA_ILi8EEENSA_ILi64EEEEEENS5_IJS16_SB_EEEEEEEvNS4_8identityESZ_S1A_vS1B_EENS_8epilogue10collective18CollectiveEpilogueINS1D_23Sm100TmaWarpSpecializedILi2ELi1ELi32ELb1ELb0EEEJSH_NS5_IJNSS_ISE_SB_EENSS_ISF_SB_EEEEESI_SJ_SI_SJ_NS1D_6fusion15FusionCallbacksIS1H_NS1L_17LinearCombinationISI_fSI_fLNS_15FloatRoundStyleE2EEESH_S1K_JEEENS4_5SM1004TMEM4LOAD26SM100_TMEM_LOAD_32dp32b32xESZ_NS10_INS11_ILi2ELi4ELi3EEES14_NSS_INS5_IJS15_SF_EEENS5_IJSF_SB_EEEEEEENS4_39AutoVectorizingCopyWithAssumedAlignmentILi128EEENS4_14SM90_TMA_STOREES1Z_S21_S21_EEEvvEEEEvNT_6ParamsE --------------------------
	.section	.nv.info._ZN7cutlass13device_kernelINS_4gemm6kernel13GemmUniversalIN4cute5tupleIJiiiiEEENS1_10collective13CollectiveMmaINS1_35MainloopSm100TmaUmmaWarpSpecializedILi2ELi2ELi4ENS5_IJNS4_1CILi1EEESB_SB_EEEEENS5_IJNSA_ILi128EEENSA_ILi32EEENSA_ILi256EEEEEENS_6half_tENS5_IJlSB_lEEESI_SJ_NS4_8TiledMMAINS4_8MMA_AtomIJNS4_20SM100_MMA_F16BF16_SSISI_SI_fLi128ELi32ELNS4_4UMMA5MajorE0ELSO_0ELNSN_7ScaleInE0ELSP_0EEEEEENS4_6LayoutISC_NS5_IJNSA_ILi0EEEST_ST_EEEEENS5_IJNS4_10UnderscoreESW_SW_EEEEENS4_13SM90_TMA_LOADENS4_14ComposedLayoutINS4_7SwizzleILi3ELi4ELi3EEENS4_18smem_ptr_flag_bitsILi16EEENSS_INS5_IJNSA_ILi8EEENSA_ILi64EEEEEENS5_IJS16_SB_EEEEEEEvNS4_8identityESZ_S1A_vS1B_EENS_8epilogue10collective18CollectiveEpilogueINS1D_23Sm100TmaWarpSpecializedILi2ELi1ELi32ELb1ELb0EEEJSH_NS5_IJNSS_ISE_SB_EENSS_ISF_SB_EEEEESI_SJ_SI_SJ_NS1D_6fusion15FusionCallbacksIS1H_NS1L_17LinearCombinationISI_fSI_fLNS_15FloatRoundStyleE2EEESH_S1K_JEEENS4_5SM1004TMEM4LOAD26SM100_TMEM_LOAD_32dp32b32xESZ_NS10_INS11_ILi2ELi4ELi3EEES14_NSS_INS5_IJS15_SF_EEENS5_IJSF_SB_EEEEEEENS4_39AutoVectorizingCopyWithAssumedAlignmentILi128EEENS4_14SM90_TMA_STOREES1Z_S21_S21_EEEvvEEEEvNT_6ParamsE,"",@"SHT_CUDA_INFO"
	.sectionflags	@""
	.align	4


	//----- nvinfo : EIATTR_CUDA_API_VERSION
	.align		4
        /*0000*/ 	.byte	0x04, 0x37
        /*0002*/ 	.short	(.L_31 - .L_30)
.L_30:
        /*0004*/ 	.word	0x00000082


	//----- nvinfo : EIATTR_KPARAM_INFO
	.align		4
.L_31:
        /*0008*/ 	.byte	0x04, 0x17
        /*000a*/ 	.short	(.L_33 - .L_32)
.L_32:
        /*000c*/ 	.word	0x00000000
        /*0010*/ 	.short	0x0000
        /*0012*/ 	.short	0x0000
        /*0014*/ 	.byte	0x00, 0xf0, 0x01, 0x20


	//----- nvinfo : EIATTR_AT_ENTRY_FRAGMENTS
	.align		4
.L_33:
        /*0018*/ 	.byte	0x04, 0x4f
        /*001a*/ 	.short	(.L_35 - .L_34)


	//   ....[0]....
.L_34:
        /*001c*/ 	.word	0x00000006


	//----- nvinfo : EIATTR_RESERVED_SMEM_USED
	.align		4
.L_35:
        /*0020*/ 	.byte	0x01, 0x41
	.zero		2


	//----- nvinfo : EIATTR_SPARSE_MMA_MASK
	.align		4
        /*0024*/ 	.byte	0x03, 0x50
        /*0026*/ 	.short	0x0000


	//----- nvinfo : EIATTR_TCGEN05_1CTA_USED
	.align		4
        /*0028*/ 	.byte	0x01, 0x51
	.zero		2


	//----- nvinfo : EIATTR_MAXREG_COUNT
	.align		4
        /*002c*/ 	.byte	0x03, 0x1b
        /*002e*/ 	.short	0x00ff


	//----- nvinfo : EIATTR_NUM_BARRIERS
	.align		4
        /*0030*/ 	.byte	0x02, 0x4c
        /*0032*/ 	.byte	0x07
	.zero		1


	//----- nvinfo : EIATTR_EXTERNS
	.align		4
        /*0034*/ 	.byte	0x04, 0x0f
        /*0036*/ 	.short	(.L_37 - .L_36)


	//   ....[0]....
	.align		4
.L_36:
        /*0038*/ 	.word	index@(__assertfail)


	//----- nvinfo : EIATTR_MERCURY_ISA_VERSION
	.align		4
.L_37:
        /*003c*/ 	.byte	0x03, 0x5f
        /*003e*/ 	.short	0x0101


	//----- nvinfo : EIATTR_INT_WARP_WIDE_INSTR_OFFSETS
	.align		4
        /*0040*/ 	.byte	0x04, 0x31
        /*0042*/ 	.short	(.L_39 - .L_38)


	//   ....[0]....
.L_38:
        /*0044*/ 	.word	0x00002200


	//   ....[1]....
        /*0048*/ 	.word	0x00004070


	//   ....[2]....
        /*004c*/ 	.word	0x000040a0


	//   ....[3]....
        /*0050*/ 	.word	0x000040c0


	//   ....[4]....
        /*0054*/ 	.word	0x00004ae0


	//   ....[5]....
        /*0058*/ 	.word	0x00004b90


	//----- nvinfo : EIATTR_COOP_GROUP_MASK_REGIDS
	.align		4
.L_39:
        /*005c*/ 	.byte	0x04, 0x29
        /*005e*/ 	.short	(.L_41 - .L_40)


	//   ....[0]....
.L_40:
        /*0060*/ 	.word	0xffffffff


	//   ....[1]....
        /*0064*/ 	.word	0xffffffff


	//   ....[2]....
        /*0068*/ 	.word	0xffffffff


	//   ....[3]....
        /*006c*/ 	.word	0xffffffff


	//   ....[4]....
        /*0070*/ 	.word	0xffffffff


	//   ....[5]....
        /*0074*/ 	.word	0xffffffff


	//   ....[6]....
        /*0078*/ 	.word	0xffffffff


	//   ....[7]....
        /*007c*/ 	.word	0xffffffff


	//   ....[8]....
        /*0080*/ 	.word	0xffffffff


	//   ....[9]....
        /*0084*/ 	.word	0xffffffff


	//   ....[10]....
        /*0088*/ 	.word	0xffffffff


	//   ....[11]....
        /*008c*/ 	.word	0xffffffff


	//   ....[12]....
        /*0090*/ 	.word	0xffffffff


	//----- nvinfo : EIATTR_COOP_GROUP_INSTR_OFFSETS
	.align		4
.L_41:
        /*0094*/ 	.byte	0x04, 0x28
        /*0096*/ 	.short	(.L_43 - .L_42)


	//   ....[0]....
.L_42:
        /*0098*/ 	.word	0x00000090


	//   ....[1]....
        /*009c*/ 	.word	0x000004d0


	//   ....[2]....
        /*00a0*/ 	.word	0x00000600


	//   ....[3]....
        /*00a4*/ 	.word	0x00000760


	//   ....[4]....
        /*00a8*/ 	.word	0x00000860


	//   ....[5]....
        /*00ac*/ 	.word	0x000009d0


	//   ....[6]....
        /*00b0*/ 	.word	0x00000b70


	//   ....[7]....
        /*00b4*/ 	.word	0x000020e0


	//   ....[8]....
        /*00b8*/ 	.word	0x00002da0


	//   ....[9]....
        /*00bc*/ 	.word	0x00002fb0


	//   ....[10]....
        /*00c0*/ 	.word	0x00002fe0


	//   ....[11]....
        /*00c4*/ 	.word	0x00003f40


	//   ....[12]....
        /*00c8*/ 	.word	0x00004180


	//----- nvinfo : EIATTR_VRC_CTA_INIT_COUNT
	.align		4
.L_43:
        /*00cc*/ 	.byte	0x02, 0x4a
        /*00ce*/ 	.byte	0x80
	.zero		1


	//----- nvinfo : EIATTR_SYSCALL_OFFSETS
	.align		4
        /*00d0*/ 	.byte	0x04, 0x46
        /*00d2*/ 	.short	(.L_45 - .L_44)


	//   ....[0]....
.L_44:
        /*00d4*/ 	.word	0x000056e0


	//   ....[1]....
        /*00d8*/ 	.word	0x000057d0


	//   ....[2]....
        /*00dc*/ 	.word	0x00005f40


	//----- nvinfo : EIATTR_MBARRIER_INSTR_OFFSETS
	.align		4
.L_45:
        /*00e0*/ 	.byte	0x04, 0x39
        /*00e2*/ 	.short	(.L_47 - .L_46)


	//   ....[0]....
.L_46:
        /*00e4*/ 	.word	0x000005b0
        /*00e8*/ 	.word	0x000000ff
        /*00ec*/ 	.word	0x00000000
        /*00f0*/ 	.short	0x0100
        /*00f2*/ 	.byte	0x04
	.zero		1


	//   ....[1]....
        /*00f4*/ 	.word	0x000005c0
        /*00f8*/ 	.word	0x000000ff
        /*00fc*/ 	.word	0x00000010
        /*0100*/ 	.short	0x0100
        /*0102*/ 	.byte	0x04
	.zero		1


	//   ....[2]....
        /*0104*/ 	.word	0x000005d0
        /*0108*/ 	.word	0x000000ff
        /*010c*/ 	.word	0x00000008
        /*0110*/ 	.short	0x0100
        /*0112*/ 	.byte	0x04
	.zero		1


	//   ....[3]....
        /*0114*/ 	.word	0x000005e0
        /*0118*/ 	.word	0x000000ff
        /*011c*/ 	.word	0x00000018
        /*0120*/ 	.short	0x0100
        /*0122*/ 	.byte	0x04
	.zero		1


	//   ....[4]....
        /*0124*/ 	.word	0x00000710
        /*0128*/ 	.word	0x000000ff
        /*012c*/ 	.word	0x00000020
        /*0130*/ 	.short	0x0100
        /*0132*/ 	.byte	0x04
	.zero		1


	//   ....[5]....
        /*0134*/ 	.word	0x00000720
        /*0138*/ 	.word	0x000000ff
        /*013c*/ 	.word	0x00000030
        /*0140*/ 	.short	0x0100
        /*0142*/ 	.byte	0x04
	.zero		1


	//   ....[6]....
        /*0144*/ 	.word	0x00000730
        /*0148*/ 	.word	0x000000ff
        /*014c*/ 	.word	0x00000028
        /*0150*/ 	.short	0x0100
        /*0152*/ 	.byte	0x04
	.zero		1


	//   ....[7]....
        /*0154*/ 	.word	0x00000740
        /*0158*/ 	.word	0x000000ff
        /*015c*/ 	.word	0x00000038
        /*0160*/ 	.short	0x0100
        /*0162*/ 	.byte	0x04
	.zero		1


	//   ....[8]....
        /*0164*/ 	.word	0x00000830
        /*0168*/ 	.word	0x000000ff
        /*016c*/ 	.word	0x00000040
        /*0170*/ 	.short	0x0100
        /*0172*/ 	.byte	0x06
	.zero		1


	//   ....[9]....
        /*0174*/ 	.word	0x00000840
        /*0178*/ 	.word	0x000000ff
        /*017c*/ 	.word	0x00000048
        /*0180*/ 	.short	0x0100
        /*0182*/ 	.byte	0x06
	.zero		1


	//   ....[10]....
        /*0184*/ 	.word	0x00000980
        /*0188*/ 	.word	0x000000ff
        /*018c*/ 	.word	0x00000050
        /*0190*/ 	.short	0x0100
        /*0192*/ 	.byte	0x06
	.zero		1


	//   ....[11]....
        /*0194*/ 	.word	0x00000990
        /*0198*/ 	.word	0x000000ff
        /*019c*/ 	.word	0x00000060
        /*01a0*/ 	.short	0x0100
        /*01a2*/ 	.byte	0x06
	.zero		1


	//   ....[12]....
        /*01a4*/ 	.word	0x000009a0
        /*01a8*/ 	.word	0x000000ff
        /*01ac*/ 	.word	0x00000058
        /*01b0*/ 	.short	0x0100
        /*01b2*/ 	.byte	0x06
	.zero		1


	//   ....[13]....
        /*01b4*/ 	.word	0x000009b0
        /*01b8*/ 	.word	0x000000ff
        /*01bc*/ 	.word	0x00000068
        /*01c0*/ 	.short	0x0100
        /*01c2*/ 	.byte	0x06
	.zero		1


	//   ....[14]....
        /*01c4*/ 	.word	0x00000ae0
        /*01c8*/ 	.word	0x000000ff
        /*01cc*/ 	.word	0x00000070
        /*01d0*/ 	.short	0x0100
        /*01d2*/ 	.byte	0x04
	.zero		1


	//   ....[15]....
        /*01d4*/ 	.word	0x00000af0
        /*01d8*/ 	.word	0x000000ff
        /*01dc*/ 	.word	0x00000090
        /*01e0*/ 	.short	0x0100
        /*01e2*/ 	.byte	0x04
	.zero		1


	//   ....[16]....
        /*01e4*/ 	.word	0x00000b00
        /*01e8*/ 	.word	0x000000ff
        /*01ec*/ 	.word	0x00000078
        /*01f0*/ 	.short	0x0100
        /*01f2*/ 	.byte	0x04
	.zero		1


	//   ....[17]....
        /*01f4*/ 	.word	0x00000b10
        /*01f8*/ 	.word	0x000000ff
        /*01fc*/ 	.word	0x00000098
        /*0200*/ 	.short	0x0100
        /*0202*/ 	.byte	0x04
	.zero		1


	//   ....[18]....
        /*0204*/ 	.word	0x00000b20
        /*0208*/ 	.word	0x000000ff
        /*020c*/ 	.word	0x00000080
        /*0210*/ 	.short	0x0100
        /*0212*/ 	.byte	0x04
	.zero		1


	//   ....[19]....
        /*0214*/ 	.word	0x00000b30
        /*0218*/ 	.word	0x000000ff
        /*021c*/ 	.word	0x000000a0
        /*0220*/ 	.short	0x0100
        /*0222*/ 	.byte	0x04
	.zero		1


	//   ....[20]....
        /*0224*/ 	.word	0x00000b40
        /*0228*/ 	.word	0x000000ff
        /*022c*/ 	.word	0x00000088
        /*0230*/ 	.short	0x0100
        /*0232*/ 	.byte	0x04
	.zero		1


	//   ....[21]....
        /*0234*/ 	.word	0x00000b50
        /*0238*/ 	.word	0x000000ff
        /*023c*/ 	.word	0x000000a8
        /*0240*/ 	.short	0x0100
        /*0242*/ 	.byte	0x04
	.zero		1


	//   ....[22]....
        /*0244*/ 	.word	0x00000c40
        /*0248*/ 	.word	0x000000ff
        /*024c*/ 	.word	0x000000b0
        /*0250*/ 	.short	0x0100
        /*0252*/ 	.byte	0x04
	.zero		1


	//   ....[23]....
        /*0254*/ 	.word	0x00000c50
        /*0258*/ 	.word	0x000000ff
        /*025c*/ 	.word	0x000000c0
        /*0260*/ 	.short	0x0100
        /*0262*/ 	.byte	0x04
	.zero		1


	//   ....[24]....
        /*0264*/ 	.word	0x00000c60
        /*0268*/ 	.word	0x000000ff
        /*026c*/ 	.word	0x000000b8
        /*0270*/ 	.short	0x0100
        /*0272*/ 	.byte	0x04
	.zero		1


	//   ....[25]....
        /*0274*/ 	.word	0x00000c70
        /*0278*/ 	.word	0x000000ff
        /*027c*/ 	.word	0x000000c8
        /*0280*/ 	.short	0x0100
        /*0282*/ 	.byte	0x04
	.zero		1


	//   ....[26]....
        /*0284*/ 	.word	0x00001540
        /*0288*/ 	.word	0x00000002
        /*028c*/ 	.word	0x000000c0
        /*0290*/ 	.short	0x010a
        /*0292*/ 	.byte	0xff
	.zero		1


	//   ....[27]....
        /*0294*/ 	.word	0x00001570
        /*0298*/ 	.word	0x00000002
        /*029c*/ 	.word	0x000000b0
        /*02a0*/ 	.short	0x0101
        /*02a2*/ 	.byte	0xff
	.zero		1


	//   ....[28]....
        /*02a4*/ 	.word	0x00001640
        /*02a8*/ 	.word	0x000000ff
        /*02ac*/ 	.word	0x00000010
        /*02b0*/ 	.short	0x010a
        /*02b2*/ 	.byte	0x04
	.zero		1


	//   ....[29]....
        /*02b4*/ 	.word	0x000016e0
        /*02b8*/ 	.word	0x000000ff
        /*02bc*/ 	.word	0x00000010
        /*02c0*/ 	.short	0x010a
        /*02c2*/ 	.byte	0x39
	.zero		1


	//   ....[30]....
        /*02c4*/ 	.word	0x000017e0
        /*02c8*/ 	.word	0x000000ff
        /*02cc*/ 	.word	0x00000010
        /*02d0*/ 	.short	0x010a
        /*02d2*/ 	.byte	0x04
	.zero		1


	//   ....[31]....
        /*02d4*/ 	.word	0x00001ba0
        /*02d8*/ 	.word	0x000000ff
        /*02dc*/ 	.word	0x00000048
        /*02e0*/ 	.short	0x0101
        /*02e2*/ 	.byte	0x0d
	.zero		1


	//   ....[32]....
        /*02e4*/ 	.word	0x00001bc0
        /*02e8*/ 	.word	0x000000ff
        /*02ec*/ 	.word	0x00000010
        /*02f0*/ 	.short	0x010a
        /*02f2*/ 	.byte	0x04
	.zero		1


	//   ....[33]....
        /*02f4*/ 	.word	0x00001c40
        /*02f8*/ 	.word	0x000000ff
        /*02fc*/ 	.word	0x00000010
        /*0300*/ 	.short	0x010a
        /*0302*/ 	.byte	0x39
	.zero		1


	//   ....[34]....
        /*0304*/ 	.word	0x00001d40
        /*0308*/ 	.word	0x000000ff
        /*030c*/ 	.word	0x00000010
        /*0310*/ 	.short	0x010a
        /*0312*/ 	.byte	0x04
	.zero		1


	//   ....[35]....
        /*0314*/ 	.word	0x00002110
        /*0318*/ 	.word	0x00000002
        /*031c*/ 	.word	0x00000050
        /*0320*/ 	.short	0x010a
        /*0322*/ 	.byte	0xff
	.zero		1


	//   ....[36]....
        /*0324*/ 	.word	0x000021d0
        /*0328*/ 	.word	0x00000002
        /*032c*/ 	.word	0x00000000
        /*0330*/ 	.short	0x0101
        /*0332*/ 	.byte	0xff
	.zero		1


	//   ....[37]....
        /*0334*/ 	.word	0x00002730
        /*0338*/ 	.word	0x000000ff
        /*033c*/ 	.word	0x00000000
        /*0340*/ 	.short	0x010a
        /*0342*/ 	.byte	0x04
	.zero		1


	//   ....[38]....
        /*0344*/ 	.word	0x000027d0
        /*0348*/ 	.word	0x00000000
        /*034c*/ 	.word	0x00000000
        /*0350*/ 	.short	0x010a
        /*0352*/ 	.byte	0xff
	.zero		1


	//   ....[39]....
        /*0354*/ 	.word	0x000028f0
        /*0358*/ 	.word	0x00000000
        /*035c*/ 	.word	0x000000b0
        /*0360*/ 	.short	0x010a
        /*0362*/ 	.byte	0xff
	.zero		1


	//   ....[40]....
        /*0364*/ 	.word	0x00002960
        /*0368*/ 	.word	0x00000000
        /*036c*/ 	.word	0x00000000
        /*0370*/ 	.short	0x0101
        /*0372*/ 	.byte	0xff
	.zero		1


	//   ....[41]....
        /*0374*/ 	.word	0x00002980
        /*0378*/ 	.word	0x000000ff
        /*037c*/ 	.word	0x00000060
        /*0380*/ 	.short	0x010a
        /*0382*/ 	.byte	0x04
	.zero		1


	//   ....[42]....
        /*0384*/ 	.word	0x00002aa0
        /*0388*/ 	.word	0x00000000
        /*038c*/ 	.word	0x00000050
        /*0390*/ 	.short	0x010a
        /*0392*/ 	.byte	0xff
	.zero		1


	//   ....[43]....
        /*0394*/ 	.word	0x00002ba0
        /*0398*/ 	.word	0x00000000
        /*039c*/ 	.word	0x00000000
        /*03a0*/ 	.short	0x0101
        /*03a2*/ 	.byte	0xff
	.zero		1


	//   ....[44]....
        /*03a4*/ 	.word	0x00002c30
        /*03a8*/ 	.word	0x000000ff
        /*03ac*/ 	.word	0x00000060
        /*03b0*/ 	.short	0x0106
        /*03b2*/ 	.byte	0x04
	.zero		1


	//   ....[45]....
        /*03b4*/ 	.word	0x00002c50
        /*03b8*/ 	.word	0x000000ff
        /*03bc*/ 	.word	0x00000060
        /*03c0*/ 	.short	0x010a
        /*03c2*/ 	.byte	0x04
	.zero		1


	//   ....[46]....
        /*03c4*/ 	.word	0x00002ce0
        /*03c8*/ 	.word	0x000000ff
        /*03cc*/ 	.word	0x00000060
        /*03d0*/ 	.short	0x0106
        /*03d2*/ 	.byte	0x07
	.zero		1


	//   ....[47]....
        /*03d4*/ 	.word	0x00002d20
        /*03d8*/ 	.word	0x00000000
        /*03dc*/ 	.word	0x00000060
        /*03e0*/ 	.short	0x010a
        /*03e2*/ 	.byte	0xff
	.zero		1


	//   ....[48]....
        /*03e4*/ 	.word	0x00003260
        /*03e8*/ 	.word	0x00000000
        /*03ec*/ 	.word	0x00000050
        /*03f0*/ 	.short	0x010a
        /*03f2*/ 	.byte	0xff
	.zero		1


	//   ....[49]....
        /*03f4*/ 	.word	0x000033a0
        /*03f8*/ 	.word	0x00000003
        /*03fc*/ 	.word	0x00000000
        /*0400*/ 	.short	0x0101
        /*0402*/ 	.byte	0xff
	.zero		1


	//   ....[50]....
        /*0404*/ 	.word	0x000033b0
        /*0408*/ 	.word	0x000000ff
        /*040c*/ 	.word	0x00000000
        /*0410*/ 	.short	0x010a
        /*0412*/ 	.byte	0x04
	.zero		1


	//   ....[51]....
        /*0414*/ 	.word	0x000033d0
        /*0418*/ 	.word	0x000000ff
        /*041c*/ 	.word	0x00000090
        /*0420*/ 	.short	0x010a
        /*0422*/ 	.byte	0x07
	.zero		1


	//   ....[52]....
        /*0424*/ 	.word	0x000034a0
        /*0428*/ 	.word	0x000000ff
        /*042c*/ 	.word	0x00000000
        /*0430*/ 	.short	0x010a
        /*0432*/ 	.byte	0x05
	.zero		1


	//   ....[53]....
        /*0434*/ 	.word	0x000035f0
        /*0438*/ 	.word	0x000000ff
        /*043c*/ 	.word	0x00000000
        /*0440*/ 	.short	0x010a
        /*0442*/ 	.byte	0x07
	.zero		1


	//   ....[54]....
        /*0444*/ 	.word	0x00003d60
        /*0448*/ 	.word	0x000000ff
        /*044c*/ 	.word	0x00000000
        /*0450*/ 	.short	0x010a
        /*0452*/ 	.byte	0x04
	.zero		1


	//   ....[55]....
        /*0454*/ 	.word	0x00003e00
        /*0458*/ 	.word	0x000000ff
        /*045c*/ 	.word	0x00000000
        /*0460*/ 	.short	0x010a
        /*0462*/ 	.byte	0x05
	.zero		1


	//   ....[56]....
        /*0464*/ 	.word	0x00003e90
        /*0468*/ 	.word	0x000000ff
        /*046c*/ 	.word	0x00000000
        /*0470*/ 	.short	0x010a
        /*0472*/ 	.byte	0x05
	.zero		1


	//   ....[57]....
        /*0474*/ 	.word	0x00003f20
        /*0478*/ 	.word	0x000000ff
        /*047c*/ 	.word	0x00000000
        /*0480*/ 	.short	0x010a
        /*0482*/ 	.byte	0x04
	.zero		1


	//   ....[58]....
        /*0484*/ 	.word	0x00004370
        /*0488*/ 	.word	0x00000000
        /*048c*/ 	.word	0x00000050
        /*0490*/ 	.short	0x010a
        /*0492*/ 	.byte	0xff
	.zero		1


	//   ....[59]....
        /*0494*/ 	.word	0x00004450
        /*0498*/ 	.word	0x00000000
        /*049c*/ 	.word	0x00000000
        /*04a0*/ 	.short	0x0101
        /*04a2*/ 	.byte	0xff
	.zero		1


	//   ....[60]....
        /*04a4*/ 	.word	0x00004770
        /*04a8*/ 	.word	0x000000ff
        /*04ac*/ 	.word	0x00000048
        /*04b0*/ 	.short	0x010a
        /*04b2*/ 	.byte	0x07
	.zero		1


	//   ....[61]....
        /*04b4*/ 	.word	0x00004950
        /*04b8*/ 	.word	0x000000ff
        /*04bc*/ 	.word	0x00000030
        /*04c0*/ 	.short	0x010a
        /*04c2*/ 	.byte	0x05
	.zero		1


	//   ....[62]....
        /*04c4*/ 	.word	0x00004c50
        /*04c8*/ 	.word	0x000000ff
        /*04cc*/ 	.word	0x00000020
        /*04d0*/ 	.short	0x010b
        /*04d2*/ 	.byte	0x05
	.zero		1


	//   ....[63]....
        /*04d4*/ 	.word	0x00004c60
        /*04d8*/ 	.word	0x000000ff
        /*04dc*/ 	.word	0x00000000
        /*04e0*/ 	.short	0x0101
        /*04e2*/ 	.byte	0x04
	.zero		1


	//   ....[64]....
        /*04e4*/ 	.word	0x00004d10
        /*04e8*/ 	.word	0x000000ff
        /*04ec*/ 	.word	0x00000000
        /*04f0*/ 	.short	0x010a
        /*04f2*/ 	.byte	0x04
	.zero		1


	//   ....[65]....
        /*04f4*/ 	.word	0x00004db0
        /*04f8*/ 	.word	0x00000000
        /*04fc*/ 	.word	0x00000000
        /*0500*/ 	.short	0x010a
        /*0502*/ 	.byte	0xff
	.zero		1


	//   ....[66]....
        /*0504*/ 	.word	0x000050f0
        /*0508*/ 	.word	0x00000000
        /*050c*/ 	.word	0x00000050
        /*0510*/ 	.short	0x010a
        /*0512*/ 	.byte	0xff
	.zero		1


	//   ....[67]....
        /*0514*/ 	.word	0x00005200
        /*0518*/ 	.word	0x00000000
        /*051c*/ 	.word	0x00000000
        /*0520*/ 	.short	0x0101
        /*0522*/ 	.byte	0xff
	.zero		1


	//   ....[68]....
        /*0524*/ 	.word	0x00005bb0
        /*0528*/ 	.word	0x00000003
        /*052c*/ 	.word	0x00000020
        /*0530*/ 	.short	0x010a
        /*0532*/ 	.byte	0xff
	.zero		1


	//   ....[69]....
        /*0534*/ 	.word	0x00005bc0
        /*0538*/ 	.word	0x00000010
        /*053c*/ 	.word	0x00000070
        /*0540*/ 	.short	0x010a
        /*0542*/ 	.byte	0xff
	.zero		1


	//   ....[70]....
        /*0544*/ 	.word	0x00005d60
        /*0548*/ 	.word	0x00000003
        /*054c*/ 	.word	0x00000020
        /*0550*/ 	.short	0x010a
        /*0552*/ 	.byte	0xff
	.zero		1


	//   ....[71]....
        /*0554*/ 	.word	0x00005e20
        /*0558*/ 	.word	0x00000010
        /*055c*/ 	.word	0x00000070
        /*0560*/ 	.short	0x010a
        /*0562*/ 	.byte	0xff
	.zero		1


	//   ....[72]....
        /*0564*/ 	.word	0x000060a0
        /*0568*/ 	.word	0x000000ff
        /*056c*/ 	.word	0x00000000
        /*0570*/ 	.short	0x0101
        /*0572*/ 	.byte	0x04
	.zero		1


	//   ....[73]....
        /*0574*/ 	.word	0x00006980
        /*0578*/ 	.word	0x00000000
        /*057c*/ 	.word	0x00000000
        /*0580*/ 	.short	0x0101
        /*0582*/ 	.byte	0xff
	.zero		1


	//   ....[74]....
        /*0584*/ 	.word	0x00006c20
        /*0588*/ 	.word	0x00000002
        /*058c*/ 	.word	0x000000c0
        /*0590*/ 	.short	0x010a
        /*0592*/ 	.byte	0xff
	.zero		1


	//   ....[75]....
        /*0594*/ 	.word	0x00006c80
        /*0598*/ 	.word	0x00000002
        /*059c*/ 	.word	0x00000010
        /*05a0*/ 	.short	0x010a
        /*05a2*/ 	.byte	0xff
	.zero		1


	//   ....[76]....
        /*05a4*/ 	.word	0x00006ce0
        /*05a8*/ 	.word	0x00000002
        /*05ac*/ 	.word	0x00000010
        /*05b0*/ 	.short	0x010a
        /*05b2*/ 	.byte	0xff
	.zero		1


	//   ....[77]....
        /*05b4*/ 	.word	0x00006d30
        /*05b8*/ 	.word	0x00000002
        /*05bc*/ 	.word	0x00000050
        /*05c0*/ 	.short	0x010a
        /*05c2*/ 	.byte	0xff
	.zero		1


	//   ....[78]....
        /*05c4*/ 	.word	0x00006d90
        /*05c8*/ 	.word	0x00000000
        /*05cc*/ 	.word	0x00000000
        /*05d0*/ 	.short	0x010a
        /*05d2*/ 	.byte	0xff
	.zero		1


	//   ....[79]....
        /*05d4*/ 	.word	0x00006de0
        /*05d8*/ 	.word	0x00000000
        /*05dc*/ 	.word	0x000000b0
        /*05e0*/ 	.short	0x010a
        /*05e2*/ 	.byte	0xff
	.zero		1


	//   ....[80]....
        /*05e4*/ 	.word	0x00006e40
        /*05e8*/ 	.word	0x00000000
        /*05ec*/ 	.word	0x00000060
        /*05f0*/ 	.short	0x010a
        /*05f2*/ 	.byte	0xff
	.zero		1


	//   ....[81]....
        /*05f4*/ 	.word	0x00006e90
        /*05f8*/ 	.word	0x00000000
        /*05fc*/ 	.word	0x00000050
        /*0600*/ 	.short	0x010a
        /*0602*/ 	.byte	0xff
	.zero		1


	//   ....[82]....
        /*0604*/ 	.word	0x00006ef0
        /*0608*/ 	.word	0x00000000
        /*060c*/ 	.word	0x00000060
        /*0610*/ 	.short	0x010a
        /*0612*/ 	.byte	0xff
	.zero		1


	//   ....[83]....
        /*0614*/ 	.word	0x00006f40
        /*0618*/ 	.word	0x00000000
        /*061c*/ 	.word	0x00000050
        /*0620*/ 	.short	0x010a
        /*0622*/ 	.byte	0xff
	.zero		1


	//   ....[84]....
        /*0624*/ 	.word	0x00006fb0
        /*0628*/ 	.word	0x00000002
        /*062c*/ 	.word	0x00000090
        /*0630*/ 	.short	0x010a
        /*0632*/ 	.byte	0xff
	.zero		1


	//   ....[85]....
        /*0634*/ 	.word	0x00007010
        /*0638*/ 	.word	0x00000000
        /*063c*/ 	.word	0x00000000
        /*0640*/ 	.short	0x010a
        /*0642*/ 	.byte	0xff
	.zero		1


	//   ....[86]....
        /*0644*/ 	.word	0x00007070
        /*0648*/ 	.word	0x00000000
        /*064c*/ 	.word	0x00000000
        /*0650*/ 	.short	0x010a
        /*0652*/ 	.byte	0xff
	.zero		1


	//   ....[87]....
        /*0654*/ 	.word	0x000070d0
        /*0658*/ 	.word	0x00000000
        /*065c*/ 	.word	0x00000000
        /*0660*/ 	.short	0x010a
        /*0662*/ 	.byte	0xff
	.zero		1


	//   ....[88]....
        /*0664*/ 	.word	0x00007130
        /*0668*/ 	.word	0x00000000
        /*066c*/ 	.word	0x00000000
        /*0670*/ 	.short	0x010a
        /*0672*/ 	.byte	0xff
	.zero		1


	//   ....[89]....
        /*0674*/ 	.word	0x00007190
        /*0678*/ 	.word	0x00000000
        /*067c*/ 	.word	0x00000000
        /*0680*/ 	.short	0x010a
        /*0682*/ 	.byte	0xff
	.zero		1


	//   ....[90]....
        /*0684*/ 	.word	0x000071e0
        /*0688*/ 	.word	0x00000000
        /*068c*/ 	.word	0x00000050
        /*0690*/ 	.short	0x010a
        /*0692*/ 	.byte	0xff
	.zero		1


	//   ....[91]....
        /*0694*/ 	.word	0x00007240
        /*0698*/ 	.word	0x00000000
        /*069c*/ 	.word	0x00000048
        /*06a0*/ 	.short	0x010a
        /*06a2*/ 	.byte	0xff
	.zero		1


	//   ....[92]....
        /*06a4*/ 	.word	0x000072a0
        /*06a8*/ 	.word	0x00000000
        /*06ac*/ 	.word	0x00000030
        /*06b0*/ 	.short	0x010a
        /*06b2*/ 	.byte	0xff
	.zero		1


	//   ....[93]....
        /*06b4*/ 	.word	0x00007300
        /*06b8*/ 	.word	0x00000000
        /*06bc*/ 	.word	0x00000000
        /*06c0*/ 	.short	0x010a
        /*06c2*/ 	.byte	0xff
	.zero		1


	//   ....[94]....
        /*06c4*/ 	.word	0x00007350
        /*06c8*/ 	.word	0x00000000
        /*06cc*/ 	.word	0x00000050
        /*06d0*/ 	.short	0x010a
        /*06d2*/ 	.byte	0xff
	.zero		1


	//   ....[95]....
        /*06d4*/ 	.word	0x000073a0
        /*06d8*/ 	.word	0x00000003
        /*06dc*/ 	.word	0x00000020
        /*06e0*/ 	.short	0x010a
        /*06e2*/ 	.byte	0xff
	.zero		1


	//   ....[96]....
        /*06e4*/ 	.word	0x000073f0
        /*06e8*/ 	.word	0x00000010
        /*06ec*/ 	.word	0x00000070
        /*06f0*/ 	.short	0x010a
        /*06f2*/ 	.byte	0xff
	.zero		1


	//----- nvinfo : EIATTR_NUM_MBARRIERS
	.align		4
.L_47:
        /*06f4*/ 	.byte	0x03, 0x38
        /*06f6*/ 	.short	0x001a


	//----- nvinfo : EIATTR_EXIT_INSTR_OFFSETS
	.align		4
        /*06f8*/ 	.byte	0x04, 0x1c
        /*06fa*/ 	.short	(.L_49 - .L_48)


	//   ....[0]....
.L_48:
        /*06fc*/ 	.word	0x00002800


	//   ....[1]....
        /*0700*/ 	.word	0x00002cf0


	//   ....[2]....
        /*0704*/ 	.word	0x00002d50


	//   ....[3]....
        /*0708*/ 	.word	0x00004190


	//   ....[4]....
        /*070c*/ 	.word	0x00004de0


	//   ....[5]....
        /*0710*/ 	.word	0x00004e20


	//   ....[6]....
        /*0714*/ 	.word	0x00006b30


	//   ....[7]....
        /*0718*/ 	.word	0x00006bb0


	//   ....[8]....
        /*071c*/ 	.word	0x00006be0


	//   ....[9]....
        /*0720*/ 	.word	0x00006c10


	//----- nvinfo : EIATTR_MAX_THREADS
	.align		4
.L_49:
        /*0724*/ 	.byte	0x04, 0x05
        /*0726*/ 	.short	(.L_51 - .L_50)
.L_50:
        /*0728*/ 	.word	0x00000100
        /*072c*/ 	.word	0x00000001
        /*0730*/ 	.word	0x00000001


	//----- nvinfo : EIATTR_CRS_STACK_SIZE
	.align		4
.L_51:
        /*0734*/ 	.byte	0x04, 0x1e
        /*0736*/ 	.short	(.L_53 - .L_52)
.L_52:
        /*0738*/ 	.word	0x00000000


	//----- nvinfo : EIATTR_CBANK_PARAM_SIZE
	.align		4
.L_53:
        /*073c*/ 	.byte	0x03, 0x19
        /*073e*/ 	.short	0x0800


	//----- nvinfo : EIATTR_PARAM_CBANK
	.align		4
        /*0740*/ 	.byte	0x04, 0x0a
        /*0742*/ 	.short	(.L_55 - .L_54)
	.align		4
.L_54:
        /*0744*/ 	.word	index@(.nv.constant0._ZN7cutlass13device_kernelINS_4gemm6kernel13GemmUniversalIN4cute5tupleIJiiiiEEENS1_10collective13CollectiveMmaINS1_35MainloopSm100TmaUmmaWarpSpecializedILi2ELi2ELi4ENS5_IJNS4_1CILi1EEESB_SB_EEEEENS5_IJNSA_ILi128EEENSA_ILi32EEENSA_ILi256EEEEEENS_6half_tENS5_IJlSB_lEEESI_SJ_NS4_8TiledMMAINS4_8MMA_AtomIJNS4_20SM100_MMA_F16BF16_SSISI_SI_fLi128ELi32ELNS4_4UMMA5MajorE0ELSO_0ELNSN_7ScaleInE0ELSP_0EEEEEENS4_6LayoutISC_NS5_IJNSA_ILi0EEEST_ST_EEEEENS5_IJNS4_10UnderscoreESW_SW_EEEEENS4_13SM90_TMA_LOADENS4_14ComposedLayoutINS4_7SwizzleILi3ELi4ELi3EEENS4_18smem_ptr_flag_bitsILi16EEENSS_INS5_IJNSA_ILi8EEENSA_ILi64EEEEEENS5_IJS16_SB_EEEEEEEvNS4_8identityESZ_S1A_vS1B_EENS_8epilogue10collective18CollectiveEpilogueINS1D_23Sm100TmaWarpSpecializedILi2ELi1ELi32ELb1ELb0EEEJSH_NS5_IJNSS_ISE_SB_EENSS_ISF_SB_EEEEESI_SJ_SI_SJ_NS1D_6fusion15FusionCallbacksIS1H_NS1L_17LinearCombinationISI_fSI_fLNS_15FloatRoundStyleE2EEESH_S1K_JEEENS4_5SM1004TMEM4LOAD26SM100_TMEM_LOAD_32dp32b32xESZ_NS10_INS11_ILi2ELi4ELi3EEES14_NSS_INS5_IJS15_SF_EEENS5_IJSF_SB_EEEEEEENS4_39AutoVectorizingCopyWithAssumedAlignmentILi128EEENS4_14SM90_TMA_STOREES1Z_S21_S21_EEEvvEEEEvNT_6ParamsE)
        /*0748*/ 	.short	0x0380
        /*074a*/ 	.short	0x0800


	//----- nvinfo : EIATTR_SW_WAR
	.align		4
.L_55:
        /*074c*/ 	.byte	0x04, 0x36
        /*074e*/ 	.short	(.L_57 - .L_56)
.L_56:
        /*0750*/ 	.word	0x00000008
.L_57:


//--------------------- .nv.callgraph             --------------------------
	.section	.nv.callgraph,"",@"SHT_CUDA_CALLGRAPH"
	.align	4
	.sectionentsize	8
	.align		4
        /*0000*/ 	.word	0x00000000
	.align		4
        /*0004*/ 	.word	0xffffffff
	.align		4
        /*0008*/ 	.word	index@(_ZN7cutlass13device_kernelINS_4gemm6kernel13GemmUniversalIN4cute5tupleIJiiiiEEENS1_10collective13CollectiveMmaINS1_35MainloopSm100TmaUmmaWarpSpecializedILi2ELi2ELi4ENS5_IJNS4_1CILi1EEESB_SB_EEEEENS5_IJNSA_ILi128EEENSA_ILi32EEENSA_ILi256EEEEEENS_6half_tENS5_IJlSB_lEEESI_SJ_NS4_8TiledMMAINS4_8MMA_AtomIJNS4_20SM100_MMA_F16BF16_SSISI_SI_fLi128ELi32ELNS4_4UMMA5MajorE0ELSO_0ELNSN_7ScaleInE0ELSP_0EEEEEENS4_6LayoutISC_NS5_IJNSA_ILi0EEEST_ST_EEEEENS5_IJNS4_10UnderscoreESW_SW_EEEEENS4_13SM90_TMA_LOADENS4_14ComposedLayoutINS4_7SwizzleILi3ELi4ELi3EEENS4_18smem_ptr_flag_bitsILi16EEENSS_INS5_IJNSA_ILi8EEENSA_ILi64EEEEEENS5_IJS16_SB_EEEEEEEvNS4_8identityESZ_S1A_vS1B_EENS_8epilogue10collective18CollectiveEpilogueINS1D_23Sm100TmaWarpSpecializedILi2ELi1ELi32ELb1ELb0EEEJSH_NS5_IJNSS_ISE_SB_EENSS_ISF_SB_EEEEESI_SJ_SI_SJ_NS1D_6fusion15FusionCallbacksIS1H_NS1L_17LinearCombinationISI_fSI_fLNS_15FloatRoundStyleE2EEESH_S1K_JEEENS4_5SM1004TMEM4LOAD26SM100_TMEM_LOAD_32dp32b32xESZ_NS10_INS11_ILi2ELi4ELi3EEES14_NSS_INS5_IJS15_SF_EEENS5_IJSF_SB_EEEEEEENS4_39AutoVectorizingCopyWithAssumedAlignmentILi128EEENS4_14SM90_TMA_STOREES1Z_S21_S21_EEEvvEEEEvNT_6ParamsE)
	.align		4
        /*000c*/ 	.word	index@(__assertfail)
	.align		4
        /*0010*/ 	.word	0x00000000
	.align		4
        /*0014*/ 	.word	0xfffffffe
	.align		4
        /*0018*/ 	.word	0x00000000
	.align		4
        /*001c*/ 	.word	0xfffffffd
	.align		4
        /*0020*/ 	.word	0x00000000
	.align		4
        /*0024*/ 	.word	0xfffffffc


//--------------------- .nv.constant4             --------------------------
	.section	.nv.constant4,"a",@progbits
	.align	8
	.align		8
.nv.constant4:
        /*0000*/ 	.dword	__assertfail
	.align		8
        /*0008*/ 	.dword	__unnamed_1
	.align		8
        /*0010*/ 	.dword	__unnamed_2
	.align		8
        /*0018*/ 	.dword	_ZN40_INTERNAL_e545c3d6_4_k_cu_85ab1f1d_158954cuda3std3__45__cpo5beginE
	.align		8
        /*0020*/ 	.dword	_ZN40_INTERNAL_e545c3d6_4_k_cu_85ab1f1d_158954cuda3std3__45__cpo3endE
	.align		8
        /*0028*/ 	.dword	_ZN40_INTERNAL_e545c3d6_4_k_cu_85ab1f1d_158954cuda3std3__45__cpo6cbeginE
	.align		8
        /*0030*/ 	.dword	_ZN40_INTERNAL_e545c3d6_4_k_cu_85ab1f1d_158954cuda3std3__45__cpo4cendE
	.align		8
        /*0038*/ 	.dword	_ZN40_INTERNAL_e545c3d6_4_k_cu_85ab1f1d_158954cuda3std3__442_GLOBAL__N__e545c3d6_4_k_cu_85ab1f1d_158956ignoreE
	.align		8
        /*0040*/ 	.dword	_ZN40_INTERNAL_e545c3d6_4_k_cu_85ab1f1d_158954cuda3std3__419piecewise_constructE
	.align		8
        /*0048*/ 	.dword	_ZN40_INTERNAL_e545c3d6_4_k_cu_85ab1f1d_158954cuda3std3__48in_placeE
	.align		8
        /*0050*/ 	.dword	_ZN40_INTERNAL_e545c3d6_4_k_cu_85ab1f1d_158954cuda3std6ranges3__45__cpo4swapE
	.align		8
        /*0058*/ 	.dword	_ZN40_INTERNAL_e545c3d6_4_k_cu_85ab1f1d_158954cuda3std6ranges3__45__cpo9iter_moveE
	.align		8
        /*0060*/ 	.dword	_ZN40_INTERNAL_e545c3d6_4_k_cu_85ab1f1d_158954cute7productE
	.align		8
        /*0068*/ 	.dword	_ZN40_INTERNAL_e545c3d6_4_k_cu_85ab1f1d_158954cute1_E
	.align		8
        /*0070*/ 	.dword	$str$25
	.align		8
        /*0078*/ 	.dword	$str$26
	.align		8
        /*0080*/ 	.dword	$str$27
	.align		8
        /*0088*/ 	.dword	$str$28


//--------------------- .text._ZN7cutlass13device_kernelINS_4gemm6kernel13GemmUniversalIN4cute5tupleIJiiiiEEENS1_10collective13CollectiveMmaINS1_35MainloopSm100TmaUmmaWarpSpecializedILi2ELi2ELi4ENS5_IJNS4_1CILi1EEESB_SB_EEEEENS5_IJNSA_ILi128EEENSA_ILi32EEENSA_ILi256EEEEEENS_6half_tENS5_IJlSB_lEEESI_SJ_NS4_8TiledMMAINS4_8MMA_AtomIJNS4_20SM100_MMA_F16BF16_SSISI_SI_fLi128ELi32ELNS4_4UMMA5MajorE0ELSO_0ELNSN_7ScaleInE0ELSP_0EEEEEENS4_6LayoutISC_NS5_IJNSA_ILi0EEEST_ST_EEEEENS5_IJNS4_10UnderscoreESW_SW_EEEEENS4_13SM90_TMA_LOADENS4_14ComposedLayoutINS4_7SwizzleILi3ELi4ELi3EEENS4_18smem_ptr_flag_bitsILi16EEENSS_INS5_IJNSA_ILi8EEENSA_ILi64EEEEEENS5_IJS16_SB_EEEEEEEvNS4_8identityESZ_S1A_vS1B_EENS_8epilogue10collective18CollectiveEpilogueINS1D_23Sm100TmaWarpSpecializedILi2ELi1ELi32ELb1ELb0EEEJSH_NS5_IJNSS_ISE_SB_EENSS_ISF_SB_EEEEESI_SJ_SI_SJ_NS1D_6fusion15FusionCallbacksIS1H_NS1L_17LinearCombinationISI_fSI_fLNS_15FloatRoundStyleE2EEESH_S1K_JEEENS4_5SM1004TMEM4LOAD26SM100_TMEM_LOAD_32dp32b32xESZ_NS10_INS11_ILi2ELi4ELi3EEES14_NSS_INS5_IJS15_SF_EEENS5_IJSF_SB_EEEEEEENS4_39AutoVectorizingCopyWithAssumedAlignmentILi128EEENS4_14SM90_TMA_STOREES1Z_S21_S21_EEEvvEEEEvNT_6ParamsE --------------------------
	.section	.text._ZN7cutlass13device_kernelINS_4gemm6kernel13GemmUniversalIN4cute5tupleIJiiiiEEENS1_10collective13CollectiveMmaINS1_35MainloopSm100TmaUmmaWarpSpecializedILi2ELi2ELi4ENS5_IJNS4_1CILi1EEESB_SB_EEEEENS5_IJNSA_ILi128EEENSA_ILi32EEENSA_ILi256EEEEEENS_6half_tENS5_IJlSB_lEEESI_SJ_NS4_8TiledMMAINS4_8MMA_AtomIJNS4_20SM100_MMA_F16BF16_SSISI_SI_fLi128ELi32ELNS4_4UMMA5MajorE0ELSO_0ELNSN_7ScaleInE0ELSP_0EEEEEENS4_6LayoutISC_NS5_IJNSA_ILi0EEEST_ST_EEEEENS5_IJNS4_10UnderscoreESW_SW_EEEEENS4_13SM90_TMA_LOADENS4_14ComposedLayoutINS4_7SwizzleILi3ELi4ELi3EEENS4_18smem_ptr_flag_bitsILi16EEENSS_INS5_IJNSA_ILi8EEENSA_ILi64EEEEEENS5_IJS16_SB_EEEEEEEvNS4_8identityESZ_S1A_vS1B_EENS_8epilogue10collective18CollectiveEpilogueINS1D_23Sm100TmaWarpSpecializedILi2ELi1ELi32ELb1ELb0EEEJSH_NS5_IJNSS_ISE_SB_EENSS_ISF_SB_EEEEESI_SJ_SI_SJ_NS1D_6fusion15FusionCallbacksIS1H_NS1L_17LinearCombinationISI_fSI_fLNS_15FloatRoundStyleE2EEESH_S1K_JEEENS4_5SM1004TMEM4LOAD26SM100_TMEM_LOAD_32dp32b32xESZ_NS10_INS11_ILi2ELi4ELi3EEES14_NSS_INS5_IJS15_SF_EEENS5_IJSF_SB_EEEEEEENS4_39AutoVectorizingCopyWithAssumedAlignmentILi128EEENS4_14SM90_TMA_STOREES1Z_S21_S21_EEEvvEEEEvNT_6ParamsE,"ax",@progbits
	.align	128
.text._ZN7cutlass13device_kernelINS_4gemm6kernel13GemmUniversalIN4cute5tupleIJiiiiEEENS1_10collective13CollectiveMmaINS1_35MainloopSm100TmaUmmaWarpSpecializedILi2ELi2ELi4ENS5_IJNS4_1CILi1EEESB_SB_EEEEENS5_IJNSA_ILi128EEENSA_ILi32EEENSA_ILi256EEEEEENS_6half_tENS5_IJlSB_lEEESI_SJ_NS4_8TiledMMAINS4_8MMA_AtomIJNS4_20SM100_MMA_F16BF16_SSISI_SI_fLi128ELi32ELNS4_4UMMA5MajorE0ELSO_0ELNSN_7ScaleInE0ELSP_0EEEEEENS4_6LayoutISC_NS5_IJNSA_ILi0EEEST_ST_EEEEENS5_IJNS4_10UnderscoreESW_SW_EEEEENS4_13SM90_TMA_LOADENS4_14ComposedLayoutINS4_7SwizzleILi3ELi4ELi3EEENS4_18smem_ptr_flag_bitsILi16EEENSS_INS5_IJNSA_ILi8EEENSA_ILi64EEEEEENS5_IJS16_SB_EEEEEEEvNS4_8identityESZ_S1A_vS1B_EENS_8epilogue10collective18CollectiveEpilogueINS1D_23Sm100TmaWarpSpecializedILi2ELi1ELi32ELb1ELb0EEEJSH_NS5_IJNSS_ISE_SB_EENSS_ISF_SB_EEEEESI_SJ_SI_SJ_NS1D_6fusion15FusionCallbacksIS1H_NS1L_17LinearCombinationISI_fSI_fLNS_15FloatRoundStyleE2EEESH_S1K_JEEENS4_5SM1004TMEM4LOAD26SM100_TMEM_LOAD_32dp32b32xESZ_NS10_INS11_ILi2ELi4ELi3EEES14_NSS_INS5_IJS15_SF_EEENS5_IJSF_SB_EEEEEEENS4_39AutoVectorizingCopyWithAssumedAlignmentILi128EEENS4_14SM90_TMA_STOREES1Z_S21_S21_EEEvvEEEEvNT_6ParamsE:
        .type           _ZN7cutlass13device_kernelINS_4gemm6kernel13GemmUniversalIN4cute5tupleIJiiiiEEENS1_10collective13CollectiveMmaINS1_35MainloopSm100TmaUmmaWarpSpecializedILi2ELi2ELi4ENS5_IJNS4_1CILi1EEESB_SB_EEEEENS5_IJNSA_ILi128EEENSA_ILi32EEENSA_ILi256EEEEEENS_6half_tENS5_IJlSB_lEEESI_SJ_NS4_8TiledMMAINS4_8MMA_AtomIJNS4_20SM100_MMA_F16BF16_SSISI_SI_fLi128ELi32ELNS4_4UMMA5MajorE0ELSO_0ELNSN_7ScaleInE0ELSP_0EEEEEENS4_6LayoutISC_NS5_IJNSA_ILi0EEEST_ST_EEEEENS5_IJNS4_10UnderscoreESW_SW_EEEEENS4_13SM90_TMA_LOADENS4_14ComposedLayoutINS4_7SwizzleILi3ELi4ELi3EEENS4_18smem_ptr_flag_bitsILi16EEENSS_INS5_IJNSA_ILi8EEENSA_ILi64EEEEEENS5_IJS16_SB_EEEEEEEvNS4_8identityESZ_S1A_vS1B_EENS_8epilogue10collective18CollectiveEpilogueINS1D_23Sm100TmaWarpSpecializedILi2ELi1ELi32ELb1ELb0EEEJSH_NS5_IJNSS_ISE_SB_EENSS_ISF_SB_EEEEESI_SJ_SI_SJ_NS1D_6fusion15FusionCallbacksIS1H_NS1L_17LinearCombinationISI_fSI_fLNS_15FloatRoundStyleE2EEESH_S1K_JEEENS4_5SM1004TMEM4LOAD26SM100_TMEM_LOAD_32dp32b32xESZ_NS10_INS11_ILi2ELi4ELi3EEES14_NSS_INS5_IJS15_SF_EEENS5_IJSF_SB_EEEEEEENS4_39AutoVectorizingCopyWithAssumedAlignmentILi128EEENS4_14SM90_TMA_STOREES1Z_S21_S21_EEEvvEEEEvNT_6ParamsE,@function
        .size           _ZN7cutlass13device_kernelINS_4gemm6kernel13GemmUniversalIN4cute5tupleIJiiiiEEENS1_10collective13CollectiveMmaINS1_35MainloopSm100TmaUmmaWarpSpecializedILi2ELi2ELi4ENS5_IJNS4_1CILi1EEESB_SB_EEEEENS5_IJNSA_ILi128EEENSA_ILi32EEENSA_ILi256EEEEEENS_6half_tENS5_IJlSB_lEEESI_SJ_NS4_8TiledMMAINS4_8MMA_AtomIJNS4_20SM100_MMA_F16BF16_SSISI_SI_fLi128ELi32ELNS4_4UMMA5MajorE0ELSO_0ELNSN_7ScaleInE0ELSP_0EEEEEENS4_6LayoutISC_NS5_IJNSA_ILi0EEEST_ST_EEEEENS5_IJNS4_10UnderscoreESW_SW_EEEEENS4_13SM90_TMA_LOADENS4_14ComposedLayoutINS4_7SwizzleILi3ELi4ELi3EEENS4_18smem_ptr_flag_bitsILi16EEENSS_INS5_IJNSA_ILi8EEENSA_ILi64EEEEEENS5_IJS16_SB_EEEEEEEvNS4_8identityESZ_S1A_vS1B_EENS_8epilogue10collective18CollectiveEpilogueINS1D_23Sm100TmaWarpSpecializedILi2ELi1ELi32ELb1ELb0EEEJSH_NS5_IJNSS_ISE_SB_EENSS_ISF_SB_EEEEESI_SJ_SI_SJ_NS1D_6fusion15FusionCallbacksIS1H_NS1L_17LinearCombinationISI_fSI_fLNS_15FloatRoundStyleE2EEESH_S1K_JEEENS4_5SM1004TMEM4LOAD26SM100_TMEM_LOAD_32dp32b32xESZ_NS10_INS11_ILi2ELi4ELi3EEES14_NSS_INS5_IJS15_SF_EEENS5_IJSF_SB_EEEEEEENS4_39AutoVectorizingCopyWithAssumedAlignmentILi128EEENS4_14SM90_TMA_STOREES1Z_S21_S21_EEEvvEEEEvNT_6ParamsE,(.L_x_135 - _ZN7cutlass13device_kernelINS_4gemm6kernel13GemmUniversalIN4cute5tupleIJiiiiEEENS1_10collective13CollectiveMmaINS1_35MainloopSm100TmaUmmaWarpSpecializedILi2ELi2ELi4ENS5_IJNS4_1CILi1EEESB_SB_EEEEENS5_IJNSA_ILi128EEENSA_ILi32EEENSA_ILi256EEEEEENS_6half_tENS5_IJlSB_lEEESI_SJ_NS4_8TiledMMAINS4_8MMA_AtomIJNS4_20SM100_MMA_F16BF16_SSISI_SI_fLi128ELi32ELNS4_4UMMA5MajorE0ELSO_0ELNSN_7ScaleInE0ELSP_0EEEEEENS4_6LayoutISC_NS5_IJNSA_ILi0EEEST_ST_EEEEENS5_IJNS4_10UnderscoreESW_SW_EEEEENS4_13SM90_TMA_LOADENS4_14ComposedLayoutINS4_7SwizzleILi3ELi4ELi3EEENS4_18smem_ptr_flag_bitsILi16EEENSS_INS5_IJNSA_ILi8EEENSA_ILi64EEEEEENS5_IJS16_SB_EEEEEEEvNS4_8identityESZ_S1A_vS1B_EENS_8epilogue10collective18CollectiveEpilogueINS1D_23Sm100TmaWarpSpecializedILi2ELi1ELi32ELb1ELb0EEEJSH_NS5_IJNSS_ISE_SB_EENSS_ISF_SB_EEEEESI_SJ_SI_SJ_NS1D_6fusion15FusionCallbacksIS1H_NS1L_17LinearCombinationISI_fSI_fLNS_15FloatRoundStyleE2EEESH_S1K_JEEENS4_5SM1004TMEM4LOAD26SM100_TMEM_LOAD_32dp32b32xESZ_NS10_INS11_ILi2ELi4ELi3EEES14_NSS_INS5_IJS15_SF_EEENS5_IJSF_SB_EEEEEEENS4_39AutoVectorizingCopyWithAssumedAlignmentILi128EEENS4_14SM90_TMA_STOREES1Z_S21_S21_EEEvvEEEEvNT_6ParamsE)
        .other          _ZN7cutlass13device_kernelINS_4gemm6kernel13GemmUniversalIN4cute5tupleIJiiiiEEENS1_10collective13CollectiveMmaINS1_35MainloopSm100TmaUmmaWarpSpecializedILi2ELi2ELi4ENS5_IJNS4_1CILi1EEESB_SB_EEEEENS5_IJNSA_ILi128EEENSA_ILi32EEENSA_ILi256EEEEEENS_6half_tENS5_IJlSB_lEEESI_SJ_NS4_8TiledMMAINS4_8MMA_AtomIJNS4_20SM100_MMA_F16BF16_SSISI_SI_fLi128ELi32ELNS4_4UMMA5MajorE0ELSO_0ELNSN_7ScaleInE0ELSP_0EEEEEENS4_6LayoutISC_NS5_IJNSA_ILi0EEEST_ST_EEEEENS5_IJNS4_10UnderscoreESW_SW_EEEEENS4_13SM90_TMA_LOADENS4_14ComposedLayoutINS4_7SwizzleILi3ELi4ELi3EEENS4_18smem_ptr_flag_bitsILi16EEENSS_INS5_IJNSA_ILi8EEENSA_ILi64EEEEEENS5_IJS16_SB_EEEEEEEvNS4_8identityESZ_S1A_vS1B_EENS_8epilogue10collective18CollectiveEpilogueINS1D_23Sm100TmaWarpSpecializedILi2ELi1ELi32ELb1ELb0EEEJSH_NS5_IJNSS_ISE_SB_EENSS_ISF_SB_EEEEESI_SJ_SI_SJ_NS1D_6fusion15FusionCallbacksIS1H_NS1L_17LinearCombinationISI_fSI_fLNS_15FloatRoundStyleE2EEESH_S1K_JEEENS4_5SM1004TMEM4LOAD26SM100_TMEM_LOAD_32dp32b32xESZ_NS10_INS11_ILi2ELi4ELi3EEES14_NSS_INS5_IJS15_SF_EEENS5_IJSF_SB_EEEEEEENS4_39AutoVectorizingCopyWithAssumedAlignmentILi128EEENS4_14SM90_TMA_STOREES1Z_S21_S21_EEEvvEEEEvNT_6ParamsE,@"STO_CUDA_ENTRY STV_DEFAULT"
_ZN7cutlass13device_kernelINS_4gemm6kernel13GemmUniversalIN4cute5tupleIJiiiiEEENS1_10collective13CollectiveMmaINS1_35MainloopSm100TmaUmmaWarpSpecializedILi2ELi2ELi4ENS5_IJNS4_1CILi1EEESB_SB_EEEEENS5_IJNSA_ILi128EEENSA_ILi32EEENSA_ILi256EEEEEENS_6half_tENS5_IJlSB_lEEESI_SJ_NS4_8TiledMMAINS4_8MMA_AtomIJNS4_20SM100_MMA_F16BF16_SSISI_SI_fLi128ELi32ELNS4_4UMMA5MajorE0ELSO_0ELNSN_7ScaleInE0ELSP_0EEEEEENS4_6LayoutISC_NS5_IJNSA_ILi0EEEST_ST_EEEEENS5_IJNS4_10UnderscoreESW_SW_EEEEENS4_13SM90_TMA_LOADENS4_14ComposedLayoutINS4_7SwizzleILi3ELi4ELi3EEENS4_18smem_ptr_flag_bitsILi16EEENSS_INS5_IJNSA_ILi8EEENSA_ILi64EEEEEENS5_IJS16_SB_EEEEEEEvNS4_8identityESZ_S1A_vS1B_EENS_8epilogue10collective18CollectiveEpilogueINS1D_23Sm100TmaWarpSpecializedILi2ELi1ELi32ELb1ELb0EEEJSH_NS5_IJNSS_ISE_SB_EENSS_ISF_SB_EEEEESI_SJ_SI_SJ_NS1D_6fusion15FusionCallbacksIS1H_NS1L_17LinearCombinationISI_fSI_fLNS_15FloatRoundStyleE2EEESH_S1K_JEEENS4_5SM1004TMEM4LOAD26SM100_TMEM_LOAD_32dp32b32xESZ_NS10_INS11_ILi2ELi4ELi3EEES14_NSS_INS5_IJS15_SF_EEENS5_IJSF_SB_EEEEEEENS4_39AutoVectorizingCopyWithAssumedAlignmentILi128EEENS4_14SM90_TMA_STOREES1Z_S21_S21_EEEvvEEEEvNT_6ParamsE:
[----:B------:R-:W1:Y:S01]  /*0000*/  LDC R1, c[0x0][0x37c] ;  /* 0x0000df00ff017b82 */ /* 0x000e620000000800 */
[----:B------:R-:W2:Y:S01]  /*0010*/  S2R R108, SR_TID.X ;  /* 0x00000000006c7919 */ /* 0x000ea20000002100 */
[----:B------:R-:W3:Y:S01]  /*0020*/  LDCU.64 UR8, c[0x0][0x890] ;  /* 0x00011200ff0877ac */ /* 0x000ee20008000a00 */
[----:B------:R-:W-:Y:S02]  /*0030*/  PRMT R94, RZ, 0x7610, R94 ;  /* 0x00007610ff5e7816 */ /* 0x000fe4000000005e */
[----:B------:R-:W-:Y:S01]  /*0040*/  ELECT P5, URZ, PT ;  /* 0x0000000000ff782f */ /* 0x000fe200038a0000 */
[----:B------:R-:W4:Y:S01]  /*0050*/  LDCU.64 UR46, c[0x0][0x358] ;  /* 0x00006b00ff2e77ac */ /* 0x000f220008000a00 */
[----:B---3--:R-:W-:-:S04]  /*0060*/  UISETP.NE.U32.AND UP0, UPT, UR8, URZ, UPT ;  /* 0x000000ff0800728c */ /* 0x008fc8000bf05070 */
[----:B------:R-:W-:Y:S01]  /*0070*/  UISETP.NE.AND.EX UP0, UPT, UR9, URZ, UPT, UP0 ;  /* 0x000000ff0900728c */ /* 0x000fe2000bf05300 */
[----:B--2---:R-:W-:-:S05]  /*0080*/  SHF.R.U32.HI R95, RZ, 0x5, R108 ;  /* 0x00000005ff5f7819 */ /* 0x004fca000001166c */
[----:B------:R-:W2:Y:S02]  /*0090*/  SHFL.IDX PT, R0, R95, RZ, 0x1f ;  /* 0x00001fff5f007589 */ /* 0x000ea400000e0000 */
[----:B--2---:R-:W-:Y:S01]  /*00a0*/  R2UR UR10, R0 ;  /* 0x00000000000a72ca */ /* 0x004fe200000e0000 */
[----:B-1--4-:R-:W-:-:S14]  /*00b0*/  BRA.U UP0, `(.L_x_0) ;  /* 0x00000001002c7547 */ /* 0x012fdc000b800000 */
[----:B------:R-:W1:Y:S02]  /*00c0*/  LDCU.64 UR4, c[0x0][0x888] ;  /* 0x00011100ff0477ac */ /* 0x000e640008000a00 */
[----:B-1----:R-:W-:-:S04]  /*00d0*/  UISETP.NE.U32.AND UP0, UPT, UR4, URZ, UPT ;  /* 0x000000ff0400728c */ /* 0x002fc8000bf05070 */
[----:B------:R-:W-:-:S09]  /*00e0*/  UISETP.NE.AND.EX UP0, UPT, UR5, URZ, UPT, UP0 ;  /* 0x000000ff0500728c */ /* 0x000fd2000bf05300 */
[----:B------:R-:W-:Y:S05]  /*00f0*/  BRA.U !UP0, `(.L_x_1) ;  /* 0x0000000108107547 */ /* 0x000fea000b800000 */
[----:B------:R-:W1:Y:S02]  /*0100*/  LDC.64 R48, c[0x0][0x888] ;  /* 0x00022200ff307b82 */ /* 0x000e640000000a00 */
[----:B-1----:R1:W5:Y:S01]  /*0110*/  LDG.E R48, desc[UR46][R48.64] ;  /* 0x0000002e30307981 */ /* 0x002362000c1e1900 */
[----:B------:R-:W-:Y:S01]  /*0120*/  HFMA2 R94, -RZ, RZ, 0, 5.9604644775390625e-08 ;  /* 0x00000001ff5e7431 */ /* 0x000fe200000001ff */
[----:B------:R-:W-:Y:S05]  /*0130*/  BRA `(.L_x_0) ;  /* 0x00000000000c7947 */ /* 0x000fea0003800000 */
.L_x_1:
[----:B------:R-:W1:Y:S01]  /*0140*/  LDCU UR4, c[0x0][0x880] ;  /* 0x00011000ff0477ac */ /* 0x000e620008000800 */
[----:B------:R-:W-:Y:S01]  /*0150*/  HFMA2 R94, -RZ, RZ, 0, 5.9604644775390625e-08 ;  /* 0x00000001ff5e7431 */ /* 0x000fe200000001ff */
[----:B-1----:R-:W-:-:S07]  /*0160*/  MOV R48, UR4 ;  /* 0x0000000400307c02 */ /* 0x002fce0008000f00 */
.L_x_0:
[----:B------:R-:W2:Y:S02]  /*0170*/  LDCU.64 UR4, c[0x0][0x8b0] ;  /* 0x00011600ff0477ac */ /* 0x000ea40008000a00 */
[----:B--2---:R-:W-:-:S04]  /*0180*/  UISETP.NE.U32.AND UP0, UPT, UR4, URZ, UPT ;  /* 0x000000ff0400728c */ /* 0x004fc8000bf05070 */
[----:B------:R-:W-:-:S09]  /*0190*/  UISETP.NE.AND.EX UP0, UPT, UR5, URZ, UPT, UP0 ;  /* 0x000000ff0500728c */ /* 0x000fd2000bf05300 */
[----:B------:R-:W-:Y:S05]  /*01a0*/  BRA.U UP0, `(.L_x_2) ;  /* 0x0000000100247547 */ /* 0x000fea000b800000 */
[----:B------:R-:W2:Y:S02]  /*01b0*/  LDCU.64 UR4, c[0x0][0x8a8] ;  /* 0x00011500ff0477ac */ /* 0x000ea40008000a00 */
[----:B--2---:R-:W-:-:S04]  /*01c0*/  UISETP.NE.U32.AND UP0, UPT, UR4, URZ, UPT ;  /* 0x000000ff0400728c */ /* 0x004fc8000bf05070 */
[----:B------:R-:W-:-:S09]  /*01d0*/  UISETP.NE.AND.EX UP0, UPT, UR5, URZ, UPT, UP0 ;  /* 0x000000ff0500728c */ /* 0x000fd2000bf05300 */
[----:B------:R-:W-:Y:S05]  /*01e0*/  BRA.U !UP0, `(.L_x_3) ;  /* 0x00000001080c7547 */ /* 0x000fea000b800000 */
[----:B------:R-:W2:Y:S02]  /*01f0*/  LDC.64 R2, c[0x0][0x8a8] ;  /* 0x00022a00ff027b82 */ /* 0x000ea40000000a00 */
[----:B--2---:R2:W5:Y:S01]  /*0200*/  LDG.E R47, desc[UR46][R2.64] ;  /* 0x0000002e022f7981 */ /* 0x004562000c1e1900 */
[----:B------:R-:W-:Y:S05]  /*0210*/  BRA `(.L_x_2) ;  /* 0x0000000000087947 */ /* 0x000fea0003800000 */
.L_x_3:
[----:B------:R-:W2:Y:S02]  /*0220*/  LDCU UR4, c[0x0][0x8a0] ;  /* 0x00011400ff0477ac */ /* 0x000ea40008000800 */
[----:B--2---:R-:W-:Y:S02]  /*0230*/  MOV R47, UR4 ;  /* 0x00000004002f7c02 */ /* 0x004fe40008000f00 */
.L_x_2:
[----:B------:R-:W-:Y:S01]  /*0240*/  IMAD.U32 R0, RZ, RZ, UR10 ;  /* 0x0000000aff007e24 */ /* 0x000fe2000f8e00ff */
[----:B------:R-:W-:Y:S04]  /*0250*/  BSSY.RECONVERGENT B0, `(.L_x_4) ;  /* 0x000000c000007945 */ /* 0x000fe80003800200 */
[C---:B------:R-:W-:Y:S02]  /*0260*/  ISETP.NE.OR P1, PT, R0.reuse, 0x1, !P5 ;  /* 0x000000010000780c */ /* 0x040fe40006f25670 */
[----:B------:R-:W-:-:S11]  /*0270*/  ISETP.NE.OR P0, PT, R0, 0x3, !P5 ;  /* 0x000000030000780c */ /* 0x000fd60006f05670 */
[----:B------:R-:W-:Y:S05]  /*0280*/  @P1 BRA `(.L_x_5) ;  /* 0x0000000000201947 */ /* 0x000fea0003800000 */
[----:B------:R-:W3:Y:S02]  /*0290*/  LDCU.64 UR4, c[0x0][0x348] ;  /* 0x00006900ff0477ac */ /* 0x000ee40008000a00 */
[----:B---3--:R-:W-:Y:S02]  /*02a0*/  UIADD3 UR6, UP1, UPT, UR4, 0x80, URZ ;  /* 0x0000008004067890 */ /* 0x008fe4000ff3e0ff */
[----:B------:R-:W-:Y:S02]  /*02b0*/  UIADD3 UR4, UP0, UPT, UR4, 0x180, URZ ;  /* 0x0000018004047890 */ /* 0x000fe4000ff1e0ff */
[----:B------:R-:W-:Y:S02]  /*02c0*/  UIADD3.X UR7, UPT, UPT, URZ, UR5, URZ, UP1, !UPT ;  /* 0x00000005ff077290 */ /* 0x000fe40008ffe4ff */
[----:B------:R-:W-:-:S07]  /*02d0*/  UIADD3.X UR5, UPT, UPT, URZ, UR5, URZ, UP0, !UPT ;  /* 0x00000005ff057290 */ /* 0x000fce00087fe4ff */
[----:B------:R3:W-:Y:S02]  /*02e0*/  UTMACCTL.PF [UR6] ;  /* 0x00000000060079b9 */ /* 0x0007e40008040000 */
[----:B------:R3:W-:Y:S02]  /*02f0*/  UTMACCTL.PF [UR4] ;  /* 0x00000000040079b9 */ /* 0x0007e40008040000 */
[----:B---3--:R-:W-:Y:S01]  /*0300*/  NOP ;  /* 0x0000000000007918 */ /* 0x008fe20000000000 */
.L_x_5:
[----:B------:R-:W-:Y:S05]  /*0310*/  BSYNC.RECONVERGENT B0 ;  /* 0x0000000000007941 */ /* 0x000fea0003800200 */
.L_x_4:
[----:B------:R-:W-:Y:S04]  /*0320*/  BSSY.RECONVERGENT B0, `(.L_x_6) ;  /* 0x000000a000007945 */ /* 0x000fe80003800200 */
        /* <DEDUP_REMOVED lines=9> */
.L_x_7:
[----:B------:R-:W-:Y:S05]  /*03c0*/  BSYNC.RECONVERGENT B0 ;  /* 0x0000000000007941 */ /* 0x000fea0003800200 */
.L_x_6:
[----:B------:R-:W3:Y:S01]  /*03d0*/  LDCU.64 UR4, c[0x0][0x888] ;  /* 0x00011100ff0477ac */ /* 0x000ee20008000a00 */
[----:B------:R-:W-:Y:S02]  /*03e0*/  UISETP.EQ.U32.AND UP1, UPT, UR8, URZ, UPT ;  /* 0x000000ff0800728c */ /* 0x000fe4000bf22070 */
[----:B------:R-:W-:Y:S02]  /*03f0*/  UPLOP3.LUT UP2, UPT, UPT, UPT, UPT, 0x80, 0x8 ;  /* 0x000000000008789c */ /* 0x000fe40003f4f070 */
[----:B---3--:R-:W-:-:S04]  /*0400*/  UISETP.NE.U32.AND UP0, UPT, UR4, URZ, UPT ;  /* 0x000000ff0400728c */ /* 0x008fc8000bf05070 */
[----:B------:R-:W-:-:S04]  /*0410*/  UISETP.NE.AND.EX UP0, UPT, UR5, URZ, UPT, UP0 ;  /* 0x000000ff0500728c */ /* 0x000fc8000bf05300 */
[----:B------:R-:W-:-:S04]  /*0420*/  UISETP.EQ.OR.EX UP3, UPT, UR9, URZ, !UP0, UP1 ;  /* 0x000000ff0900728c */ /* 0x000fc8000c762710 */
[----:B------:R-:W-:-:S05]  /*0430*/  UP2UR UR38, UPR, URZ, 0x8 ;  /* 0x00000008ff267883 */ /* 0x000fca0008000000 */
[----:B------:R-:W-:Y:S07]  /*0440*/  BRA.U !UP3, `(.L_x_8) ;  /* 0x000000010b207547 */ /* 0x000fee000b800000 */
[----:B------:R-:W-:Y:S01]  /*0450*/  UISETP.NE.U32.AND UP2, UPT, UR8, URZ, UPT ;  /* 0x000000ff0800728c */ /* 0x000fe2000bf45070 */
[----:B-----5:R-:W-:Y:S01]  /*0460*/  FSETP.NEU.AND P0, PT, R48, RZ, PT ;  /* 0x000000ff3000720b */ /* 0x020fe20003f0d000 */
[----:B------:R-:W-:Y:S02]  /*0470*/  USEL UR4, URZ, 0xffffffff, UP0 ;  /* 0xffffffffff047887 */ /* 0x000fe40008000000 */
[----:B------:R-:W-:-:S10]  /*0480*/  UISETP.NE.AND.EX UP2, UPT, UR9, URZ, UPT, UP2 ;  /* 0x000000ff0900728c */ /* 0x000fd4000bf45320 */
[----:B------:R-:W-:Y:S01]  /*0490*/  VOTEU.ANY UP1, P0 ;  /* 0x0000000000ff7886 */ /* 0x000fe20000020100 */
[----:B------:R-:W-:-:S04]  /*04a0*/  @!UP2 USEL UR4, URZ, 0xffffffff, UP1 ;  /* 0xffffffffff04a887 */ /* 0x000fc80008800000 */
[----:B------:R-:W-:-:S04]  /*04b0*/  ULOP3.LUT UR4, UR4, 0x1, URZ, 0xc0, !UPT ;  /* 0x0000000104047892 */ /* 0x000fc8000f8ec0ff */
[----:B------:R-:W-:-:S11]  /*04c0*/  UISETP.NE.U32.AND UP2, UPT, UR4, 0x1, UPT ;  /* 0x000000010400788c */ /* 0x000fd6000bf45070 */
.L_x_8:
[----:B--2---:R-:W2:Y:S01]  /*04d0*/  SHFL.IDX PT, R2, R95, RZ, 0x1f ;  /* 0x00001fff5f027589 */ /* 0x004ea200000e0000 */
[----:B------:R-:W-:-:S04]  /*04e0*/  UISETP.NE.AND UP1, UPT, UR10, 0x2, UPT ;  /* 0x000000020a00788c */ /* 0x000fc8000bf25270 */
[----:B------:R-:W-:Y:S01]  /*04f0*/  USEL UR18, URZ, 0x1, UP1 ;  /* 0x00000001ff127887 */ /* 0x000fe20008800000 */
[----:B--2---:R-:W-:-:S13]  /*0500*/  ISETP.NE.AND P0, PT, R2, RZ, PT ;  /* 0x000000ff0200720c */ /* 0x004fda0003f05270 */
[----:B------:R-:W-:Y:S05]  /*0510*/  @P0 BRA `(.L_x_9) ;  /* 0x0000000000380947 */ /* 0x000fea0003800000 */
[----:B------:R-:W2:Y:S01]  /*0520*/  S2UR UR4, SR_CgaCtaId ;  /* 0x00000000000479c3 */ /* 0x000ea20000008800 */
[----:B------:R-:W-:Y:S01]  /*0530*/  UMOV UR5, 0x400 ;  /* 0x0000040000057882 */ /* 0x000fe20000000000 */
[----:B------:R-:W-:Y:S01]  /*0540*/  UMOV UR6, 0x1 ;  /* 0x0000000100067882 */ /* 0x000fe20000000000 */
[----:B------:R-:W-:Y:S01]  /*0550*/  ELECT P0, URZ, PT ;  /* 0x0000000000ff782f */ /* 0x000fe20003800000 */
[----:B------:R-:W-:-:S04]  /*0560*/  UIADD3 UR6, UPT, UPT, -UR6, 0x100000, URZ ;  /* 0x0010000006067890 */ /* 0x000fc8000fffe1ff */
[----:B------:R-:W-:Y:S02]  /*0570*/  USHF.L.U32 UR7, UR6, 0xb, URZ ;  /* 0x0000000b06077899 */ /* 0x000fe400080006ff */
[----:B------:R-:W-:Y:S02]  /*0580*/  USHF.L.U32 UR6, UR6, 0x1, URZ ;  /* 0x0000000106067899 */ /* 0x000fe400080006ff */
[----:B--2---:R-:W-:Y:S01]  /*0590*/  ULEA UR4, UR4, UR5, 0x18 ;  /* 0x0000000504047291 */ /* 0x004fe2000f8ec0ff */
[----:B------:R-:W2:Y:S11]  /*05a0*/  FENCE.VIEW.ASYNC.S ;  /* 0x00000000000073c6 */ /* 0x000eb60000000000 */
[----:B--2---:R2:W3:Y:S01]  /*05b0*/  SYNCS.EXCH.64 URZ, [UR4], UR6 ;  /* 0x0000000604ff75b2 */ /* 0x0044e20008000100 */
[----:B------:R2:W4:Y:S01]  /*05c0*/  SYNCS.EXCH.64 URZ, [UR4+0x10], UR6 ;  /* 0x0000100604ff75b2 */ /* 0x0005220008000100 */
[----:B------:R2:W1:Y:S01]  /*05d0*/  SYNCS.EXCH.64 URZ, [UR4+0x8], UR6 ;  /* 0x0000080604ff75b2 */ /* 0x0004620008000100 */
[----:B------:R2:W1:Y:S01]  /*05e0*/  SYNCS.EXCH.64 URZ, [UR4+0x18], UR6 ;  /* 0x0000180604ff75b2 */ /* 0x0004620008000100 */
[----:B------:R-:W-:Y:S01]  /*05f0*/  NOP ;  /* 0x0000000000007918 */ /* 0x000fe20000000000 */
.L_x_9:
[----:B------:R-:W2:Y:S01]  /*0600*/  SHFL.IDX PT, R2, R95, RZ, 0x1f ;  /* 0x00001fff5f027589 */ /* 0x000ea200000e0000 */
[----:B------:R-:W-:Y:S01]  /*0610*/  NOP ;  /* 0x0000000000007918 */ /* 0x000fe20000000000 */
[----:B--2---:R-:W-:-:S13]  /*0620*/  ISETP.NE.AND P0, PT, R2, 0x1, PT ;  /* 0x000000010200780c */ /* 0x004fda0003f05270 */
[----:B------:R-:W-:Y:S05]  /*0630*/  @P0 BRA `(.L_x_10) ;  /* 0x0000000000480947 */ /* 0x000fea0003800000 */
[----:B------:R-:W2:Y:S01]  /*0640*/  S2UR UR4, SR_CgaCtaId ;  /* 0x00000000000479c3 */ /* 0x000ea20000008800 */
[----:B------:R-:W-:Y:S01]  /*0650*/  UMOV UR5, 0x400 ;  /* 0x0000040000057882 */ /* 0x000fe20000000000 */
[----:B------:R-:W-:Y:S01]  /*0660*/  UMOV UR8, 0x20 ;  /* 0x0000002000087882 */ /* 0x000fe20000000000 */
[----:B------:R-:W-:Y:S01]  /*0670*/  UMOV UR6, 0x80 ;  /* 0x0000008000067882 */ /* 0x000fe20000000000 */
[----:B------:R-:W-:-:S04]  /*0680*/  UIADD3 UR8, UPT, UPT, -UR8, 0x100000, URZ ;  /* 0x0010000008087890 */ /* 0x000fc8000fffe1ff */
[----:B------:R-:W-:Y:S02]  /*0690*/  USHF.L.U32 UR9, UR8, 0xb, URZ ;  /* 0x0000000b08097899 */ /* 0x000fe400080006ff */
[----:B------:R-:W-:Y:S02]  /*06a0*/  USHF.L.U32 UR8, UR8, 0x1, URZ ;  /* 0x0000000108087899 */ /* 0x000fe400080006ff */
[----:B------:R-:W-:-:S04]  /*06b0*/  UIADD3 UR6, UPT, UPT, -UR6, 0x100000, URZ ;  /* 0x0010000006067890 */ /* 0x000fc8000fffe1ff */
[----:B------:R-:W-:Y:S02]  /*06c0*/  USHF.L.U32 UR7, UR6, 0xb, URZ ;  /* 0x0000000b06077899 */ /* 0x000fe400080006ff */
[----:B------:R-:W-:Y:S01]  /*06d0*/  USHF.L.U32 UR6, UR6, 0x1, URZ ;  /* 0x0000000106067899 */ /* 0x000fe200080006ff */
[----:B------:R-:W-:Y:S01]  /*06e0*/  ELECT P0, URZ, PT ;  /* 0x0000000000ff782f */ /* 0x000fe20003800000 */
[----:B--2---:R-:W-:Y:S01]  /*06f0*/  ULEA UR4, UR4, UR5, 0x18 ;  /* 0x0000000504047291 */ /* 0x004fe2000f8ec0ff */
[----:B------:R-:W2:Y:S11]  /*0700*/  FENCE.VIEW.ASYNC.S ;  /* 0x00000000000073c6 */ /* 0x000eb60000000000 */
[----:B--2---:R2:W1:Y:S01]  /*0710*/  SYNCS.EXCH.64 URZ, [UR4+0x20], UR8 ;  /* 0x0000200804ff75b2 */ /* 0x0044620008000100 */
[----:B------:R2:W1:Y:S01]  /*0720*/  SYNCS.EXCH.64 URZ, [UR4+0x30], UR6 ;  /* 0x0000300604ff75b2 */ /* 0x0004620008000100 */
[----:B------:R2:W1:Y:S01]  /*0730*/  SYNCS.EXCH.64 URZ, [UR4+0x28], UR8 ;  /* 0x0000280804ff75b2 */ /* 0x0004620008000100 */
[----:B------:R2:W1:Y:S01]  /*0740*/  SYNCS.EXCH.64 URZ, [UR4+0x38], UR6 ;  /* 0x0000380604ff75b2 */ /* 0x0004620008000100 */
[----:B------:R-:W-:Y:S01]  /*0750*/  NOP ;  /* 0x0000000000007918 */ /* 0x000fe20000000000 */
.L_x_10:
[----:B------:R-:W3:Y:S01]  /*0760*/  SHFL.IDX PT, R2, R95, RZ, 0x1f ;  /* 0x00001fff5f027589 */ /* 0x000ee200000e0000 */
[----:B------:R-:W-:Y:S01]  /*0770*/  NOP ;  /* 0x0000000000007918 */ /* 0x000fe20000000000 */
[----:B---3--:R-:W-:-:S13]  /*0780*/  ISETP.NE.AND P0, PT, R2, 0x3, PT ;  /* 0x000000030200780c */ /* 0x008fda0003f05270 */
[----:B------:R-:W-:Y:S05]  /*0790*/  @P0 BRA `(.L_x_11) ;  /* 0x0000000000300947 */ /* 0x000fea0003800000 */
[----:B--2---:R-:W2:Y:S01]  /*07a0*/  S2UR UR6, SR_CgaCtaId ;  /* 0x00000000000679c3 */ /* 0x004ea20000008800 */
[----:B------:R-:W-:Y:S01]  /*07b0*/  UMOV UR4, 0x400 ;  /* 0x0000040000047882 */ /* 0x000fe20000000000 */
[----:B------:R-:W-:Y:S01]  /*07c0*/  UMOV UR5, 0x20 ;  /* 0x0000002000057882 */ /* 0x000fe20000000000 */
[----:B------:R-:W-:Y:S01]  /*07d0*/  ELECT P0, URZ, PT ;  /* 0x0000000000ff782f */ /* 0x000fe20003800000 */
[----:B--2---:R-:W-:Y:S02]  /*07e0*/  ULEA UR6, UR6, UR4, 0x18 ;  /* 0x0000000406067291 */ /* 0x004fe4000f8ec0ff */
[----:B------:R-:W-:-:S04]  /*07f0*/  UIADD3 UR4, UPT, UPT, -UR5, 0x100000, URZ ;  /* 0x0010000005047890 */ /* 0x000fc8000fffe1ff */
[----:B------:R-:W-:Y:S02]  /*0800*/  USHF.L.U32 UR5, UR4, 0xb, URZ ;  /* 0x0000000b04057899 */ /* 0x000fe400080006ff */
[----:B------:R-:W-:Y:S01]  /*0810*/  USHF.L.U32 UR4, UR4, 0x1, URZ ;  /* 0x0000000104047899 */ /* 0x000fe200080006ff */
[----:B------:R-:W2:Y:S11]  /*0820*/  FENCE.VIEW.ASYNC.S ;  /* 0x00000000000073c6 */ /* 0x000eb60000000000 */
[----:B--2---:R3:W2:Y:S01]  /*0830*/  SYNCS.EXCH.64 URZ, [UR6+0x40], UR4 ;  /* 0x0000400406ff75b2 */ /* 0x0046a20008000100 */
[----:B------:R3:W1:Y:S02]  /*0840*/  SYNCS.EXCH.64 URZ, [UR6+0x48], UR4 ;  /* 0x0000480406ff75b2 */ /* 0x0006640008000100 */
[----:B---3--:R-:W-:Y:S01]  /*0850*/  NOP ;  /* 0x0000000000007918 */ /* 0x008fe20000000000 */
.L_x_11:
[----:B------:R-:W3:Y:S01]  /*0860*/  SHFL.IDX PT, R2, R95, RZ, 0x1f ;  /* 0x00001fff5f027589 */ /* 0x000ee200000e0000 */
[----:B------:R-:W-:Y:S01]  /*0870*/  NOP ;  /* 0x0000000000007918 */ /* 0x000fe20000000000 */
[----:B---3--:R-:W-:-:S13]  /*0880*/  ISETP.NE.AND P0, PT, R2, 0x4, PT ;  /* 0x000000040200780c */ /* 0x008fda0003f05270 */
[----:B------:R-:W-:Y:S05]  /*0890*/  @P0 BRA `(.L_x_12) ;  /* 0x00000000004c0947 */ /* 0x000fea0003800000 */
[----:B--2---:R-:W2:Y:S01]  /*08a0*/  S2UR UR6, SR_CgaCtaId ;  /* 0x00000000000679c3 */ /* 0x004ea20000008800 */
[----:B------:R-:W-:Y:S01]  /*08b0*/  UMOV UR4, 0x100 ;  /* 0x0000010000047882 */ /* 0x000fe20000000000 */
[----:B------:R-:W-:Y:S01]  /*08c0*/  UMOV UR5, 0x400 ;  /* 0x0000040000057882 */ /* 0x000fe20000000000 */
[----:B------:R-:W-:Y:S01]  /*08d0*/  USEL UR4, UR4, 0xe0, UP2 ;  /* 0x000000e004047887 */ /* 0x000fe20009000000 */
[----:B------:R-:W-:Y:S01]  /*08e0*/  UMOV UR8, 0x1 ;  /* 0x0000000100087882 */ /* 0x000fe20000000000 */
[----:B------:R-:W-:Y:S01]  /*08f0*/  ELECT P0, URZ, PT ;  /* 0x0000000000ff782f */ /* 0x000fe20003800000 */
[----:B------:R-:W-:-:S04]  /*0900*/  UIADD3 UR8, UPT, UPT, -UR8, 0x100000, URZ ;  /* 0x0010000008087890 */ /* 0x000fc8000fffe1ff */
[----:B------:R-:W-:Y:S02]  /*0910*/  USHF.L.U32 UR9, UR8, 0xb, URZ ;  /* 0x0000000b08097899 */ /* 0x000fe400080006ff */
[----:B------:R-:W-:Y:S02]  /*0920*/  USHF.L.U32 UR8, UR8, 0x1, URZ ;  /* 0x0000000108087899 */ /* 0x000fe400080006ff */
[----:B--2---:R-:W-:Y:S02]  /*0930*/  ULEA UR6, UR6, UR5, 0x18 ;  /* 0x0000000506067291 */ /* 0x004fe4000f8ec0ff */
[----:B------:R-:W-:-:S04]  /*0940*/  UIADD3 UR4, UPT, UPT, -UR4, 0x100000, URZ ;  /* 0x0010000004047890 */ /* 0x000fc8000fffe1ff */
[----:B------:R-:W-:Y:S02]  /*0950*/  USHF.L.U32 UR5, UR4, 0xb, URZ ;  /* 0x0000000b04057899 */ /* 0x000fe400080006ff */
[----:B------:R-:W-:Y:S01]  /*0960*/  USHF.L.U32 UR4, UR4, 0x1, URZ ;  /* 0x0000000104047899 */ /* 0x000fe200080006ff */
[----:B------:R-:W2:Y:S03]  /*0970*/  FENCE.VIEW.ASYNC.S ;  /* 0x00000000000073c6 */ /* 0x000ea60000000000 */
[----:B--2---:R3:W2:Y:S08]  /*0980*/  SYNCS.EXCH.64 URZ, [UR6+0x50], UR8 ;  /* 0x0000500806ff75b2 */ /* 0x0046b00008000100 */
[----:B------:R3:W1:Y:S01]  /*0990*/  SYNCS.EXCH.64 URZ, [UR6+0x60], UR4 ;  /* 0x0000600406ff75b2 */ /* 0x0006620008000100 */
[----:B------:R3:W1:Y:S01]  /*09a0*/  SYNCS.EXCH.64 URZ, [UR6+0x58], UR8 ;  /* 0x0000580806ff75b2 */ /* 0x0006620008000100 */
[----:B------:R3:W1:Y:S02]  /*09b0*/  SYNCS.EXCH.64 URZ, [UR6+0x68], UR4 ;  /* 0x0000680406ff75b2 */ /* 0x0006640008000100 */
[----:B---3--:R-:W-:Y:S01]  /*09c0*/  NOP ;  /* 0x0000000000007918 */ /* 0x008fe20000000000 */
.L_x_12:
[----:B------:R-:W3:Y:S01]  /*09d0*/  SHFL.IDX PT, R2, R95, RZ, 0x1f ;  /* 0x00001fff5f027589 */ /* 0x000ee200000e0000 */
[----:B------:R-:W-:Y:S01]  /*09e0*/  NOP ;  /* 0x0000000000007918 */ /* 0x000fe20000000000 */
[----:B---3--:R-:W-:-:S13]  /*09f0*/  ISETP.NE.AND P0, PT, R2, 0x5, PT ;  /* 0x000000050200780c */ /* 0x008fda0003f05270 */
[----:B------:R-:W-:Y:S05]  /*0a00*/  @P0 BRA `(.L_x_13) ;  /* 0x0000000000580947 */ /* 0x000fea0003800000 */
[----:B--2---:R-:W2:Y:S01]  /*0a10*/  S2UR UR4, SR_CgaCtaId ;  /* 0x00000000000479c3 */ /* 0x004ea20000008800 */
        /* <DEDUP_REMOVED lines=12> */
[----:B--2---:R3:W2:Y:S01]  /*0ae0*/  SYNCS.EXCH.64 URZ, [UR4+0x70], UR8 ;  /* 0x0000700804ff75b2 */ /* 0x0046a20008000100 */
[----:B------:R3:W1:Y:S01]  /*0af0*/  SYNCS.EXCH.64 URZ, [UR4+0x90], UR6 ;  /* 0x0000900604ff75b2 */ /* 0x0006620008000100 */
[----:B------:R3:W1:Y:S01]  /*0b00*/  SYNCS.EXCH.64 URZ, [UR4+0x78], UR8 ;  /* 0x0000780804ff75b2 */ /* 0x0006620008000100 */
[----:B------:R3:W1:Y:S01]  /*0b10*/  SYNCS.EXCH.64 URZ, [UR4+0x98], UR6 ;  /* 0x0000980604ff75b2 */ /* 0x0006620008000100 */
[----:B------:R3:W1:Y:S01]  /*0b20*/  SYNCS.EXCH.64 URZ, [UR4+0x80], UR8 ;  /* 0x0000800804ff75b2 */ /* 0x0006620008000100 */
[----:B------:R3:W1:Y:S01]  /*0b30*/  SYNCS.EXCH.64 URZ, [UR4+0xa0], UR6 ;  /* 0x0000a00604ff75b2 */ /* 0x0006620008000100 */
[----:B------:R3:W1:Y:S01]  /*0b40*/  SYNCS.EXCH.64 URZ, [UR4+0x88], UR8 ;  /* 0x0000880804ff75b2 */ /* 0x0006620008000100 */
[----:B------:R3:W1:Y:S02]  /*0b50*/  SYNCS.EXCH.64 URZ, [UR4+0xa8], UR6 ;  /* 0x0000a80604ff75b2 */ /* 0x0006640008000100 */
[----:B---3--:R-:W-:Y:S01]  /*0b60*/  NOP ;  /* 0x0000000000007918 */ /* 0x008fe20000000000 */
.L_x_13:
        /* <DEDUP_REMOVED lines=13> */
[----:B--2---:R3:W2:Y:S01]  /*0c40*/  SYNCS.EXCH.64 URZ, [UR4+0xb0], UR6 ;  /* 0x0000b00604ff75b2 */ /* 0x0046a20008000100 */
[----:B------:R3:W1:Y:S01]  /*0c50*/  SYNCS.EXCH.64 URZ, [UR4+0xc0], UR6 ;  /* 0x0000c00604ff75b2 */ /* 0x0006620008000100 */
[----:B------:R3:W1:Y:S01]  /*0c60*/  SYNCS.EXCH.64 URZ, [UR4+0xb8], UR6 ;  /* 0x0000b80604ff75b2 */ /* 0x0006620008000100 */
[----:B------:R3:W1:Y:S02]  /*0c70*/  SYNCS.EXCH.64 URZ, [UR4+0xc8], UR6 ;  /* 0x0000c80604ff75b2 */ /* 0x0006640008000100 */
[----:B---3--:R-:W-:Y:S01]  /*0c80*/  NOP ;  /* 0x0000000000007918 */ /* 0x008fe20000000000 */
.L_x_14:
[----:B------:R-:W3:Y:S01]  /*0c90*/  S2UR UR5, SR_CTAID.X ;  /* 0x00000000000579c3 */ /* 0x000ee20000002500 */
[----:B------:R-:W-:-:S05]  /*0ca0*/  CS2R.32 R93, SR_CgaSize ;  /* 0x00000000005d7805 */ /* 0x000fca0000008a00 */
[----:B------:R-:W-:-:S05]  /*0cb0*/  IMAD R93, R93, -0xa0, RZ ;  /* 0xffffff605d5d7824 */ /* 0x000fca00078e02ff */
[----:B--2---:R-:W-:-:S14]  /*0cc0*/  R2UR UR7, R93 ;  /* 0x000000005d0772ca */ /* 0x004fdc00000e0000 */
[----:B------:R-:W2:Y:S01]  /*0cd0*/  LDCU UR7, c[0x0][UR7+0x2b0] ;  /* 0x00005600070777ac */ /* 0x000ea20008000800 */
[----:B------:R-:W-:Y:S01]  /*0ce0*/  NOP ;  /* 0x0000000000007918 */ /* 0x000fe20000000000 */
[----:B------:R-:W-:-:S05]  /*0cf0*/  CS2R.32 R93, SR_CgaSize ;  /* 0x00000000005d7805 */ /* 0x000fca0000008a00 */
[----:B------:R-:W-:-:S05]  /*0d00*/  IMAD R93, R93, -0xa0, RZ ;  /* 0xffffff605d5d7824 */ /* 0x000fca00078e02ff */
[----:B------:R-:W-:-:S14]  /*0d10*/  R2UR UR6, R93 ;  /* 0x000000005d0672ca */ /* 0x000fdc00000e0000 */
[----:B------:R-:W4:Y:S01]  /*0d20*/  LDCU UR6, c[0x0][UR6+0x2b4] ;  /* 0x00005680060677ac */ /* 0x000f220008000800 */
[----:B------:R-:W1:Y:S08]  /*0d30*/  S2UR UR4, SR_CTAID.Y ;  /* 0x00000000000479c3 */ /* 0x000e700000002600 */
[----:B------:R-:W4:Y:S01]  /*0d40*/  LDC R10, c[0x0][0xb24] ;  /* 0x0002c900ff0a7b82 */ /* 0x000f220000000800 */
[----:B---3--:R-:W-:-:S02]  /*0d50*/  I2FP.F32.U32 R91, UR5 ;  /* 0x00000005005b7c45 */ /* 0x008fc40008201000 */
[----:B------:R-:W-:-:S05]  /*0d60*/  CS2R.32 R3, SR_CgaSize ;  /* 0x0000000000037805 */ /* 0x000fca0000008a00 */
[----:B------:R-:W-:-:S06]  /*0d70*/  IMAD R3, R3, -0xa0, RZ ;  /* 0xffffff6003037824 */ /* 0x000fcc00078e02ff */
[----:B------:R-:W3:Y:S01]  /*0d80*/  LDC R3, c[0x0][R3+0x2a0] ;  /* 0x0000a80003037b82 */ /* 0x000ee20000000800 */
[----:B------:R-:W-:Y:S01]  /*0d90*/  MOV R93, UR5 ;  /* 0x00000005005d7c02 */ /* 0x000fe20008000f00 */
[----:B--2---:R-:W-:Y:S01]  /*0da0*/  FMUL R91, R91, UR7 ;  /* 0x000000075b5b7c20 */ /* 0x004fe20008400000 */
[----:B-1----:R-:W-:Y:S02]  /*0db0*/  I2FP.F32.U32 R90, UR4 ;  /* 0x00000004005a7c45 */ /* 0x002fe40008201000 */
[----:B------:R-:W-:-:S05]  /*0dc0*/  CS2R.32 R2, SR_CgaSize ;  /* 0x0000000000027805 */ /* 0x000fca0000008a00 */
[----:B------:R-:W-:-:S06]  /*0dd0*/  IMAD R2, R2, -0xa0, RZ ;  /* 0xffffff6002027824 */ /* 0x000fcc00078e02ff */
[----:B------:R-:W1:Y:S01]  /*0de0*/  LDC R2, c[0x0][R2+0x2a4] ;  /* 0x0000a90002027b82 */ /* 0x000e620000000800 */
[----:B------:R-:W-:Y:S01]  /*0df0*/  MOV R92, UR4 ;  /* 0x00000004005c7c02 */ /* 0x000fe20008000f00 */
[----:B------:R-:W2:Y:S01]  /*0e00*/  F2I.U32.TRUNC.NTZ R91, R91 ;  /* 0x0000005b005b7305 */ /* 0x000ea2000020f000 */
[----:B----4-:R-:W-:-:S05]  /*0e10*/  FMUL R90, R90, UR6 ;  /* 0x000000065a5a7c20 */ /* 0x010fca0008400000 */
[----:B------:R-:W-:Y:S01]  /*0e20*/  BAR.SYNC.DEFER_BLOCKING 0x0 ;  /* 0x0000000000007b1d */ /* 0x000fe20000010000 */
[----:B------:R-:W-:-:S05]  /*0e30*/  ISETP.GE.AND P0, PT, R10, 0x1, PT ;  /* 0x000000010a00780c */ /* 0x000fca0003f06270 */
[----:B------:R-:W4:Y:S02]  /*0e40*/  F2I.U32.TRUNC.NTZ R90, R90 ;  /* 0x0000005a005a7305 */ /* 0x000f24000020f000 */
[----:B------:R-:W1:Y:S01]  /*0e50*/  S2UR UR60, SR_CTAID.Z ;  /* 0x00000000003c79c3 */ /* 0x000e620000002700 */
[----:B--2---:R-:W-:-:S05]  /*0e60*/  IADD3 R91, PT, PT, -R91, RZ, RZ ;  /* 0x000000ff5b5b7210 */ /* 0x004fca0007ffe1ff */
[----:B---3--:R-:W-:Y:S01]  /*0e70*/  IMAD R91, R3, R91, UR5 ;  /* 0x00000005035b7e24 */ /* 0x008fe2000f8e025b */
[----:B----4-:R-:W-:-:S05]  /*0e80*/  IADD3 R90, PT, PT, -R90, RZ, RZ ;  /* 0x000000ff5a5a7210 */ /* 0x010fca0007ffe1ff */
[----:B-1----:R-:W-:Y:S01]  /*0e90*/  IMAD R90, R2, R90, UR4 ;  /* 0x00000004025a7e24 */ /* 0x002fe2000f8e025a */
[----:B------:R-:W-:Y:S06]  /*0ea0*/  @!P0 BRA `(.L_x_15) ;  /* 0x0000000000b88947 */ /* 0x000fec0003800000 */
[----:B------:R-:W1:Y:S01]  /*0eb0*/  LDC.64 R4, c[0x0][0xb18] ;  /* 0x0002c600ff047b82 */ /* 0x000e620000000a00 */
[----:B------:R-:W-:-:S07]  /*0ec0*/  ISETP.NE.AND P0, PT, R10, 0x1, PT ;  /* 0x000000010a00780c */ /* 0x000fce0003f05270 */
[----:B------:R-:W2:Y:S08]  /*0ed0*/  LDC R9, c[0x0][0xb0c] ;  /* 0x0002c300ff097b82 */ /* 0x000eb00000000800 */
[----:B------:R-:W3:Y:S08]  /*0ee0*/  LDC R12, c[0x0][0x370] ;  /* 0x0000dc00ff0c7b82 */ /* 0x000ef00000000800 */
[----:B------:R-:W4:Y:S01]  /*0ef0*/  LDC R11, c[0x0][0x374] ;  /* 0x0000dd00ff0b7b82 */ /* 0x000f220000000800 */
[----:B-1----:R-:W-:-:S07]  /*0f00*/  ISETP.NE.AND P1, PT, R4, 0x1, PT ;  /* 0x000000010400780c */ /* 0x002fce0003f25270 */
[----:B------:R-:W3:Y:S01]  /*0f10*/  LDC.64 R6, c[0x0][0xb10] ;  /* 0x0002c400ff067b82 */ /* 0x000ee20000000a00 */
[----:B--2---:R-:W-:-:S07]  /*0f20*/  ISETP.NE.AND P2, PT, R9, 0x1, PT ;  /* 0x000000010900780c */ /* 0x004fce0003f45270 */
[----:B------:R-:W1:Y:S08]  /*0f30*/  LDC R8, c[0x0][0xb20] ;  /* 0x0002c800ff087b82 */ /* 0x000e700000000800 */
[----:B------:R-:W2:Y:S01]  /*0f40*/  LDC.64 R2, c[0x0][0xb28] ;  /* 0x0002ca00ff027b82 */ /* 0x000ea20000000a00 */
[----:B----4-:R-:W-:-:S04]  /*0f50*/  IMAD.HI.U32 R13, R11, R5, RZ ;  /* 0x000000050b0d7227 */ /* 0x010fc800078e00ff */
[----:B------:R-:W-:-:S04]  /*0f60*/  IMAD.HI.U32 R5, R92, R5, RZ ;  /* 0x000000055c057227 */ /* 0x000fc800078e00ff */
[----:B---3--:R-:W-:-:S05]  /*0f70*/  IMAD.HI.U32 R14, R12, R6, RZ ;  /* 0x000000060c0e7227 */ /* 0x008fca00078e00ff */
[-C--:B------:R-:W-:Y:S01]  /*0f80*/  @P2 SHF.R.U32.HI R12, RZ, R7.reuse, R14 ;  /* 0x00000007ff0c2219 */ /* 0x080fe2000001160e */
[----:B------:R-:W-:Y:S01]  /*0f90*/  IMAD.HI.U32 R14, R93, R6, RZ ;  /* 0x000000065d0e7227 */ /* 0x000fe200078e00ff */
[-C--:B-1----:R-:W-:Y:S02]  /*0fa0*/  @P1 SHF.R.U32.HI R11, RZ, R8.reuse, R13 ;  /* 0x00000008ff0b1219 */ /* 0x082fe4000001160d */
[----:B------:R-:W-:Y:S02]  /*0fb0*/  SHF.R.U32.HI R5, RZ, R8, R5 ;  /* 0x00000008ff057219 */ /* 0x000fe40000011605 */
[----:B------:R-:W-:Y:S02]  /*0fc0*/  SHF.R.U32.HI R14, RZ, R7, R14 ;  /* 0x00000007ff0e7219 */ /* 0x000fe4000001160e */
[----:B------:R-:W-:Y:S01]  /*0fd0*/  SEL R5, R92, R5, !P1 ;  /* 0x000000055c057207 */ /* 0x000fe20004800000 */
[----:B--2---:R-:W-:Y:S01]  /*0fe0*/  IMAD.HI.U32 R13, R11, R2, RZ ;  /* 0x000000020b0d7227 */ /* 0x004fe200078e00ff */
[----:B------:R-:W-:-:S03]  /*0ff0*/  SEL R14, R93, R14, !P2 ;  /* 0x0000000e5d0e7207 */ /* 0x000fc60005000000 */
[----:B------:R-:W-:Y:S01]  /*1000*/  IMAD.HI.U32 R6, R12, R2, RZ ;  /* 0x000000020c067227 */ /* 0x000fe200078e00ff */
[----:B------:R-:W-:-:S04]  /*1010*/  @P0 SHF.R.U32.HI R11, RZ, R3, R13 ;  /* 0x00000003ff0b0219 */ /* 0x000fc8000001160d */
[----:B------:R-:W-:Y:S01]  /*1020*/  @P0 SHF.R.U32.HI R12, RZ, R3, R6 ;  /* 0x00000003ff0c0219 */ /* 0x000fe20000011606 */
[----:B------:R-:W-:-:S04]  /*1030*/  IMAD R11, R11, R10, RZ ;  /* 0x0000000a0b0b7224 */ /* 0x000fc800078e02ff */
[----:B------:R-:W-:Y:S01]  /*1040*/  IMAD R6, R12, R10, RZ ;  /* 0x0000000a0c067224 */ /* 0x000fe200078e02ff */
[----:B------:R-:W-:-:S04]  /*1050*/  ISETP.GE.AND P1, PT, R5, R11, PT ;  /* 0x0000000b0500720c */ /* 0x000fc80003f26270 */
[----:B------:R-:W-:Y:S01]  /*1060*/  ISETP.GE.OR P1, PT, R14, R6, P1 ;  /* 0x000000060e00720c */ /* 0x000fe20000f26670 */
[----:B------:R-:W-:-:S05]  /*1070*/  IMAD.HI.U32 R6, R5, R2, RZ ;  /* 0x0000000205067227 */ /* 0x000fca00078e00ff */
[----:B------:R-:W-:-:S04]  /*1080*/  SHF.R.U32.HI R6, RZ, R3, R6 ;  /* 0x00000003ff067219 */ /* 0x000fc80000011606 */
[----:B------:R-:W-:-:S03]  /*1090*/  SEL R6, R5, R6, !P0 ;  /* 0x0000000605067207 */ /* 0x000fc60004000000 */
[----:B------:R-:W-:Y:S01]  /*10a0*/  @!P1 IMAD.HI.U32 R7, R14, R2, RZ ;  /* 0x000000020e079227 */ /* 0x000fe200078e00ff */
[----:B------:R-:W-:-:S04]  /*10b0*/  IADD3 R2, PT, PT, -R6, RZ, RZ ;  /* 0x000000ff06027210 */ /* 0x000fc80007ffe1ff */
[----:B------:R-:W-:Y:S01]  /*10c0*/  @!P1 SHF.R.U32.HI R3, RZ, R3, R7 ;  /* 0x00000003ff039219 */ /* 0x000fe20000011607 */
[----:B------:R-:W-:Y:S01]  /*10d0*/  IMAD R2, R10, R2, R5 ;  /* 0x000000020a027224 */ /* 0x000fe200078e0205 */
[----:B------:R-:W-:Y:S02]  /*10e0*/  IADD3 R7, PT, PT, -R5, RZ, RZ ;  /* 0x000000ff05077210 */ /* 0x000fe40007ffe1ff */
[----:B------:R-:W-:-:S03]  /*10f0*/  @!P1 SEL R3, R14, R3, !P0 ;  /* 0x000000030e039207 */ /* 0x000fc60004000000 */
[----:B------:R-:W-:Y:S02]  /*1100*/  IMAD R7, R4, R7, R92 ;  /* 0x0000000704077224 */ /* 0x000fe400078e025c */
[--C-:B------:R-:W-:Y:S02]  /*1110*/  @!P1 IMAD.IADD R6, R6, 0x1, -R3.reuse ;  /* 0x0000000106069824 */ /* 0x100fe400078e0a03 */
[----:B------:R-:W-:Y:S01]  /*1120*/  @!P1 IMAD R3, R2, R12, R3 ;  /* 0x0000000c02039224 */ /* 0x000fe200078e0203 */
[----:B------:R-:W-:Y:S01]  /*1130*/  IADD3 R2, PT, PT, -R14, RZ, RZ ;  /* 0x000000ff0e027210 */ /* 0x000fe20007ffe1ff */
[----:B------:R-:W-:Y:S02]  /*1140*/  @!P1 IMAD R5, R6, R10, R14 ;  /* 0x0000000a06059224 */ /* 0x000fe400078e020e */
[----:B------:R-:W-:Y:S02]  /*1150*/  @!P1 IMAD.MOV.U32 R14, RZ, RZ, R3 ;  /* 0x000000ffff0e9224 */ /* 0x000fe400078e0003 */
[----:B------:R-:W-:-:S02]  /*1160*/  IMAD R2, R9, R2, R93 ;  /* 0x0000000209027224 */ /* 0x000fc400078e025d */
[----:B------:R-:W-:Y:S02]  /*1170*/  IMAD R92, R5, R4, R7 ;  /* 0x00000004055c7224 */ /* 0x000fe400078e0207 */
[----:B------:R-:W-:Y:S02]  /*1180*/  IMAD R93, R14, R9, R2 ;  /* 0x000000090e5d7224 */ /* 0x000fe400078e0202 */
.L_x_15:
[----:B------:R-:W1:Y:S01]  /*1190*/  LDCU UR4, c[0x0][0xb30] ;  /* 0x00016600ff0477ac */ /* 0x000e620008000800 */
[----:B------:R-:W2:Y:S08]  /*11a0*/  S2UR UR45, SR_CgaCtaId ;  /* 0x00000000002d79c3 */ /* 0x000eb00000008800 */
[----:B------:R-:W3:Y:S01]  /*11b0*/  LDC R40, c[0x0][0xb24] ;  /* 0x0002c900ff287b82 */ /* 0x000ee20000000800 */
[----:B-1----:R-:W-:-:S09]  /*11c0*/  UISETP.NE.AND UP1, UPT, UR4, 0x1, UPT ;  /* 0x000000010400788c */ /* 0x002fd2000bf25270 */
[----:B--2---:R-:W-:Y:S05]  /*11d0*/  BRA.U UP1, `(.L_x_16) ;  /* 0x0000000101407547 */ /* 0x004fea000b800000 */
[----:B------:R-:W1:Y:S08]  /*11e0*/  LDC.64 R4, c[0x0][0xb10] ;  /* 0x0002c400ff047b82 */ /* 0x000e700000000a00 */
[----:B------:R-:W2:Y:S08]  /*11f0*/  LDC.64 R2, c[0x0][0xb18] ;  /* 0x0002c600ff027b82 */ /* 0x000eb00000000a00 */
[----:B------:R-:W4:Y:S08]  /*1200*/  LDC R6, c[0x0][0xb20] ;  /* 0x0002c800ff067b82 */ /* 0x000f300000000800 */
[----:B------:R-:W3:Y:S01]  /*1210*/  LDC R7, c[0x0][0xb0c] ;  /* 0x0002c300ff077b82 */ /* 0x000ee20000000800 */
[----:B-1----:R-:W-:-:S05]  /*1220*/  IMAD.HI.U32 R4, R93, R4, RZ ;  /* 0x000000045d047227 */ /* 0x002fca00078e00ff */
[----:B------:R-:W-:Y:S01]  /*1230*/  SHF.R.U32.HI R4, RZ, R5, R4 ;  /* 0x00000005ff047219 */ /* 0x000fe20000011604 */
[----:B--2---:R-:W-:Y:S01]  /*1240*/  IMAD.HI.U32 R3, R92, R3, RZ ;  /* 0x000000035c037227 */ /* 0x004fe200078e00ff */
[----:B------:R-:W-:-:S04]  /*1250*/  ISETP.NE.AND P0, PT, R2, 0x1, PT ;  /* 0x000000010200780c */ /* 0x000fc80003f05270 */
[----:B----4-:R-:W-:-:S04]  /*1260*/  SHF.R.U32.HI R3, RZ, R6, R3 ;  /* 0x00000006ff037219 */ /* 0x010fc80000011603 */
[----:B------:R-:W-:Y:S02]  /*1270*/  SEL R3, R92, R3, !P0 ;  /* 0x000000035c037207 */ /* 0x000fe40004000000 */
[----:B---3--:R-:W-:-:S04]  /*1280*/  ISETP.NE.AND P1, PT, R7, 0x1, PT ;  /* 0x000000010700780c */ /* 0x008fc80003f25270 */
[----:B------:R-:W-:-:S05]  /*1290*/  SEL R4, R93, R4, !P1 ;  /* 0x000000045d047207 */ /* 0x000fca0004800000 */
[----:B------:R-:W-:Y:S02]  /*12a0*/  IMAD.IADD R5, R3, 0x1, -R4 ;  /* 0x0000000103057824 */ /* 0x000fe400078e0a04 */
[----:B------:R-:W-:Y:S02]  /*12b0*/  IMAD.IADD R3, R4, 0x1, -R3 ;  /* 0x0000000104037824 */ /* 0x000fe400078e0a03 */
[----:B------:R-:W-:Y:S02]  /*12c0*/  IMAD R93, R5, R7, R93 ;  /* 0x00000007055d7224 */ /* 0x000fe400078e025d */
[----:B------:R-:W-:-:S07]  /*12d0*/  IMAD R92, R3, R2, R92 ;  /* 0x00000002035c7224 */ /* 0x000fce00078e025c */
.L_x_16:
[----:B------:R-:W-:Y:S01]  /*12e0*/  BAR.SYNC.DEFER_BLOCKING 0x0 ;  /* 0x0000000000007b1d */ /* 0x000fe20000010000 */
[----:B------:R-:W-:Y:S01]  /*12f0*/  UISETP.NE.AND UP1, UPT, UR10, 0x2, UPT ;  /* 0x000000020a00788c */ /* 0x000fe2000bf25270 */
[----:B------:R-:W-:Y:S02]  /*1300*/  ISETP.NE.OR P5, PT, R0, 0x2, !P5 ;  /* 0x000000020000780c */ /* 0x000fe40006fa5670 */
[----:B------:R-:W-:-:S06]  /*1310*/  LOP3.LUT R2, R108, 0x1f, RZ, 0xc0, !PT ;  /* 0x0000001f6c027812 */ /* 0x000fcc00078ec0ff */
[----:B------:R-:W-:Y:S05]  /*1320*/  BRA.U UP1, `(.L_x_17) ;  /* 0x00000015013c7547 */ /* 0x000fea000b800000 */
[----:B------:R-:W1:Y:S01]  /*1330*/  LDCU UR6, c[0x0][0x38c] ;  /* 0x00007180ff0677ac */ /* 0x000e620008000800 */
[----:B------:R-:W2:Y:S01]  /*1340*/  LDC R8, c[0x0][0x370] ;  /* 0x0000dc00ff087b82 */ /* 0x000ea20000000800 */
[----:B------:R-:W-:Y:S01]  /*1350*/  PLOP3.LUT P1, PT, PT, PT, UP2, 0x80, 0x8 ;  /* 0x000000000008781c */ /* 0x000fe20003f2f028 */
[----:B------:R-:W-:Y:S01]  /*1360*/  IMAD.MOV.U32 R15, RZ, RZ, 0x1 ;  /* 0x00000001ff0f7424 */ /* 0x000fe200078e00ff */
[----:B------:R-:W-:Y:S01]  /*1370*/  ISETP.EQ.OR P4, PT, R2, RZ, P5 ;  /* 0x000000ff0200720c */ /* 0x000fe20002f82670 */
[----:B------:R-:W-:Y:S01]  /*1380*/  IMAD.MOV.U32 R14, RZ, RZ, RZ ;  /* 0x000000ffff0e7224 */ /* 0x000fe200078e00ff */
[----:B------:R-:W-:Y:S02]  /*1390*/  PLOP3.LUT P1, PT, P1, PT, PT, 0x8, 0x80 ;  /* 0x000000000080781c */ /* 0x000fe40000f2e170 */
[----:B------:R-:W-:Y:S01]  /*13a0*/  CS2R R12, SRZ ;  /* 0x00000000000c7805 */ /* 0x000fe2000001ff00 */
[----:B------:R-:W-:Y:S01]  /*13b0*/  IMAD.MOV.U32 R11, RZ, RZ, 0x1 ;  /* 0x00000001ff0b7424 */ /* 0x000fe200078e00ff */
[----:B------:R-:W4:Y:S01]  /*13c0*/  LDC R0, c[0x0][0x374] ;  /* 0x0000dd00ff007b82 */ /* 0x000f220000000800 */
[----:B------:R-:W2:Y:S01]  /*13d0*/  LDCU.64 UR38, c[0x0][0x348] ;  /* 0x00006900ff2677ac */ /* 0x000ea20008000a00 */
[----:B------:R-:W-:Y:S01]  /*13e0*/  UMOV UR23, URZ ;  /* 0x000000ff00177c82 */ /* 0x000fe20008000000 */
[----:B-1----:R-:W-:-:S02]  /*13f0*/  UIADD3 UR5, UPT, UPT, UR6, 0xff, URZ ;  /* 0x000000ff06057890 */ /* 0x002fc4000fffe0ff */
[----:B------:R-:W-:Y:S02]  /*1400*/  UIADD3 UR53, UPT, UPT, UR6, 0x1fe, URZ ;  /* 0x000001fe06357890 */ /* 0x000fe4000fffe0ff */
[----:B------:R-:W-:-:S04]  /*1410*/  USHF.R.S32.HI UR4, URZ, 0x1f, UR5 ;  /* 0x0000001fff047899 */ /* 0x000fc80008011405 */
[----:B------:R-:W-:-:S04]  /*1420*/  ULEA.HI UR4, UR4, UR5, URZ, 0x8 ;  /* 0x0000000504047291 */ /* 0x000fc8000f8f40ff */
[----:B------:R-:W-:Y:S02]  /*1430*/  USHF.R.S32.HI UR46, URZ, 0x8, UR4 ;  /* 0x00000008ff2e7899 */ /* 0x000fe40008011404 */
[----:B------:R-:W-:Y:S02]  /*1440*/  UIADD3 UR4, UPT, UPT, UR6, -0x1, URZ ;  /* 0xffffffff06047890 */ /* 0x000fe4000fffe0ff */
[----:B------:R-:W-:Y:S02]  /*1450*/  UISETP.LT.U32.AND UP0, UPT, UR46, 0x2, UPT ;  /* 0x000000022e00788c */ /* 0x000fe4000bf01070 */
[----:B------:R-:W-:Y:S02]  /*1460*/  UISETP.GE.U32.AND UP1, UPT, UR4, -0x1ff, UPT ;  /* 0xfffffe010400788c */ /* 0x000fe4000bf26070 */
[----:B------:R-:W-:-:S04]  /*1470*/  USEL UR37, UR46, 0x2, UP0 ;  /* 0x000000022e257887 */ /* 0x000fc80008000000 */
[----:B------:R-:W-:Y:S02]  /*1480*/  UIADD3 UR29, UPT, UPT, UR37, -0x1, URZ ;  /* 0xffffffff251d7890 */ /* 0x000fe4000fffe0ff */
[----:B------:R-:W-:-:S03]  /*1490*/  UIADD3 UR47, UPT, UPT, UR46, -UR37, URZ ;  /* 0x800000252e2f7290 */ /* 0x000fc6000fffe0ff */
[----:B------:R-:W-:-:S04]  /*14a0*/  @UP1 UIADD3 UR29, UPT, UPT, UR37, URZ, URZ ;  /* 0x000000ff251d1290 */ /* 0x000fc8000fffe0ff */
[----:B--2---:R-:W-:-:S12]  /*14b0*/  UIADD3 UR29, UPT, UPT, UR29, 0x1, URZ ;  /* 0x000000011d1d7890 */ /* 0x004fd8000fffe0ff */
.L_x_39:
[----:B------:R-:W-:Y:S01]  /*14c0*/  UISETP.NE.AND UP0, UPT, UR45, URZ, UPT ;  /* 0x000000ff2d00728c */ /* 0x000fe2000bf05270 */
[----:B------:R-:W1:Y:S08]  /*14d0*/  S2UR UR45, SR_CgaCtaId ;  /* 0x00000000002d79c3 */ /* 0x000e700000008800 */
[----:B------:R-:W-:Y:S05]  /*14e0*/  BRA.U UP0, `(.L_x_18) ;  /* 0x0000000100347547 */ /* 0x000fea000b800000 */
[----:B------:R-:W2:Y:S01]  /*14f0*/  S2R R2, SR_CgaCtaId ;  /* 0x0000000000027919 */ /* 0x000ea20000008800 */
[----:B------:R-:W-:-:S04]  /*1500*/  MOV R3, 0x400 ;  /* 0x0000040000037802 */ /* 0x000fc80000000f00 */
[----:B--2---:R-:W-:Y:S02]  /*1510*/  LEA R2, R2, R3, 0x18 ;  /* 0x0000000302027211 */ /* 0x004fe400078ec0ff */
[----:B------:R-:W-:-:S03]  /*1520*/  SHF.L.U32 R3, R11, 0x1f, RZ ;  /* 0x0000001f0b037819 */ /* 0x000fc600000006ff */
[----:B------:R-:W-:-:S04]  /*1530*/  IMAD R2, R12, 0x8, R2 ;  /* 0x000000080c027824 */ /* 0x000fc800078e0202 */
[----:B------:R-:W2:Y:S02]  /*1540*/  SYNCS.PHASECHK.TRANS64.TRYWAIT P0, [R2+URZ+0xc0], R3 ;  /* 0x0000c003020075a7 */ /* 0x000ea400080011ff */
[----:B--2---:R-:W-:Y:S05]  /*1550*/  @!P0 BRA `(.L_x_19) ;  /* 0x0000005400b08947 */ /* 0x004fea0003800000 */
.L_x_104:
[----:B------:R-:W-:Y:S01]  /*1560*/  VIADD R12, R12, 0x1 ;  /* 0x000000010c0c7836 */ /* 0x000fe20000000000 */
[----:B------:R2:W-:Y:S04]  /*1570*/  SYNCS.ARRIVE.TRANS64.A1T0 RZ, [R2+URZ+0xb0], RZ ;  /* 0x0000b0ff02ff79a7 */ /* 0x0005e800081000ff */
[----:B------:R-:W-:-:S04]  /*1580*/  ISETP.NE.AND P0, PT, R12, 0x2, PT ;  /* 0x000000020c00780c */ /* 0x000fc80003f05270 */
[----:B------:R-:W-:Y:S02]  /*1590*/  SEL R12, R12, RZ, P0 ;  /* 0x000000ff0c0c7207 */ /* 0x000fe40000000000 */
[----:B--2---:R-:W-:-:S04]  /*15a0*/  SEL R2, RZ, 0x1, P0 ;  /* 0x00000001ff027807 */ /* 0x004fc80000000000 */
[----:B------:R-:W-:-:S07]  /*15b0*/  LOP3.LUT R11, R11, R2, RZ, 0x3c, !PT ;  /* 0x000000020b0b7212 */ /* 0x000fce00078e3cff */
.L_x_18:
[----:B------:R-:W-:Y:S01]  /*15c0*/  UMOV UR13, 0x400 ;  /* 0x00000400000d7882 */ /* 0x000fe20000000000 */
[----:B------:R-:W-:Y:S01]  /*15d0*/  SHF.L.U32 R2, R15, 0x1f, RZ ;  /* 0x0000001f0f027819 */ /* 0x000fe200000006ff */
[----:B-1----:R-:W-:Y:S01]  /*15e0*/  ULEA UR13, UR45, UR13, 0x18 ;  /* 0x0000000d2d0d7291 */ /* 0x002fe2000f8ec0ff */
[----:B------:R-:W-:Y:S01]  /*15f0*/  R2UR UR59, R93 ;  /* 0x000000005d3b72ca */ /* 0x000fe200000e0000 */
[----:B------:R-:W-:Y:S01]  /*1600*/  UISETP.GE.U32.AND UP0, UPT, UR53, 0x1ff, UPT ;  /* 0x000001ff3500788c */ /* 0x000fe2000bf06070 */
[----:B------:R-:W-:Y:S01]  /*1610*/  R2UR UR27, R92 ;  /* 0x000000005c1b72ca */ /* 0x000fe200000e0000 */
[----:B------:R-:W-:Y:S01]  /*1620*/  ULEA UR4, UR23, UR13, 0x3 ;  /* 0x0000000d17047291 */ /* 0x000fe2000f8e18ff */
[----:B------:R-:W-:-:S08]  /*1630*/  UMOV UR21, URZ ;  /* 0x000000ff00157c82 */ /* 0x000fd00008000000 */
[----:B------:R1:W2:Y:S01]  /*1640*/  SYNCS.PHASECHK.TRANS64.TRYWAIT P2, [UR4+0x10], R2 ;  /* 0x00001002ff0075a7 */ /* 0x0002a20008041104 */
[----:B------:R-:W-:Y:S02]  /*1650*/  USHF.L.U32 UR59, UR59, 0x7, URZ ;  /* 0x000000073b3b7899 */ /* 0x000fe400080006ff */
[----:B------:R-:W-:Y:S01]  /*1660*/  USHF.L.U32 UR27, UR27, 0x5, URZ ;  /* 0x000000051b1b7899 */ /* 0x000fe200080006ff */
[----:B------:R-:W-:Y:S11]  /*1670*/  BRA.U !UP0, `(.L_x_20) ;  /* 0x0000000508407547 */ /* 0x000ff6000b800000 */
[----:B------:R-:W-:Y:S01]  /*1680*/  UMOV UR22, URZ ;  /* 0x000000ff00167c82 */ /* 0x000fe20008000000 */
[----:B------:R-:W-:-:S05]  /*1690*/  UMOV UR6, UR23 ;  /* 0x0000001700067c82 */ /* 0x000fca0008000000 */
.L_x_27:
[----:B------:R-:W-:Y:S01]  /*16a0*/  ULEA UR57, UR6, UR13, 0x3 ;  /* 0x0000000d06397291 */ /* 0x000fe2000f8e18ff */
[----:B--2---:R-:W-:Y:S01]  /*16b0*/  @!P5 MOV R3, 0x14000 ;  /* 0x000140000003d802 */ /* 0x004fe20000000f00 */
[----:B--2---:R-:W-:Y:S10]  /*16c0*/  @P2 BRA `(.L_x_21) ;  /* 0x00000000000c2947 */ /* 0x004ff40003800000 */
[----:B------:R-:W-:-:S04]  /*16d0*/  SHF.L.U32 R4, R15, 0x1f, RZ ;  /* 0x0000001f0f047819 */ /* 0x000fc800000006ff */
[----:B------:R-:W2:Y:S02]  /*16e0*/  SYNCS.PHASECHK.TRANS64.TRYWAIT P0, [UR57+0x10], R4 ;  /* 0x00001004ff0075a7 */ /* 0x000ea40008001139 */
[----:B--2---:R-:W-:Y:S05]  /*16f0*/  @!P0 BRA `(.L_x_22) ;  /* 0x00000054005c8947 */ /* 0x004fea0003800000 */
.L_x_21:
[----:B------:R2:W-:Y:S01]  /*1700*/  @!P5 SYNCS.ARRIVE.TRANS64 RZ, [UR57], R3 ;  /* 0x00000003ffffd9a7 */ /* 0x0005e20008000039 */
[----:B------:R-:W-:Y:S04]  /*1710*/  BSSY.RECONVERGENT B0, `(.L_x_23) ;  /* 0x0000003000007945 */ /* 0x000fe80003800200 */
[----:B------:R-:W-:Y:S05]  /*1720*/  @P4 BRA `(.L_x_24) ;  /* 0x0000000000044947 */ /* 0x000fea0003800000 */
[----:B------:R-:W-:Y:S05]  /*1730*/  BPT.TRAP 0x1 ;  /* 0x000000040000795c */ /* 0x000fea0000300000 */
.L_x_24:
[----:B------:R-:W-:Y:S05]  /*1740*/  BSYNC.RECONVERGENT B0 ;  /* 0x0000000000007941 */ /* 0x000fea0003800200 */
.L_x_23:
[----:B------:R-:W-:Y:S01]  /*1750*/  UIADD3 UR4, UPT, UPT, UR6, 0x1, URZ ;  /* 0x0000000106047890 */ /* 0x000fe2000fffe0ff */
[----:B------:R-:W-:Y:S01]  /*1760*/  BSSY.RECONVERGENT B0, `(.L_x_25) ;  /* 0x000003c000007945 */ /* 0x000fe20003800200 */
[----:B------:R-:W-:Y:S02]  /*1770*/  ELECT P0, URZ, PT ;  /* 0x0000000000ff782f */ /* 0x000fe40003800000 */
[----:B------:R-:W-:-:S04]  /*1780*/  UISETP.NE.AND UP0, UPT, UR4, 0x2, UPT ;  /* 0x000000020400788c */ /* 0x000fc8000bf05270 */
[----:B------:R-:W-:Y:S02]  /*1790*/  USEL UR5, URZ, 0x1, UP0 ;  /* 0x00000001ff057887 */ /* 0x000fe40008000000 */
[----:B------:R-:W-:-:S04]  /*17a0*/  USEL UR23, UR4, URZ, UP0 ;  /* 0x000000ff04177287 */ /* 0x000fc80008000000 */
[----:B------:R-:W-:Y:S01]  /*17b0*/  ULEA UR4, UR23, UR13, 0x3 ;  /* 0x0000000d17047291 */ /* 0x000fe2000f8e18ff */
[----:B------:R-:W-:-:S04]  /*17c0*/  LOP3.LUT R15, R15, UR5, RZ, 0x3c, !PT ;  /* 0x000000050f0f7c12 */ /* 0x000fc8000f8e3cff */
[----:B-1----:R-:W-:-:S04]  /*17d0*/  SHF.L.U32 R2, R15, 0x1f, RZ ;  /* 0x0000001f0f027819 */ /* 0x002fc800000006ff */
[----:B------:R1:W1:Y:S01]  /*17e0*/  SYNCS.PHASECHK.TRANS64.TRYWAIT P2, [UR4+0x10], R2 ;  /* 0x00001002ff0075a7 */ /* 0x0002620008041104 */
[----:B------:R-:W-:Y:S05]  /*17f0*/  @!P0 BRA `(.L_x_26) ;  /* 0x0000000000c88947 */ /* 0x000fea0003800000 */
[----:B------:R-:W-:Y:S02]  /*1800*/  ULEA UR32, UR6, UR13, 0x10 ;  /* 0x0000000d06207291 */ /* 0x000fe4000f8e80ff */
[----:B------:R-:W-:Y:S02]  /*1810*/  UIADD3 UR4, UP1, UPT, UR38, 0x80, URZ ;  /* 0x0000008026047890 */ /* 0x000fe4000ff3e0ff */
[----:B------:R-:W-:Y:S02]  /*1820*/  USHF.L.U32 UR58, UR22, 0x8, URZ ;  /* 0x00000008163a7899 */ /* 0x000fe400080006ff */
[----:B------:R-:W-:Y:S02]  /*1830*/  ULEA UR7, UR6, UR13, 0xe ;  /* 0x0000000d06077291 */ /* 0x000fe4000f8e70ff */
[----:B------:R-:W-:Y:S02]  /*1840*/  UIADD3 UR14, UP0, UPT, UR38, 0x180, URZ ;  /* 0x00000180260e7890 */ /* 0x000fe4000ff1e0ff */
[----:B------:R-:W-:-:S02]  /*1850*/  UIADD3.X UR5, UPT, UPT, URZ, UR39, URZ, UP1, !UPT ;  /* 0x00000027ff057290 */ /* 0x000fc40008ffe4ff */
[----:B------:R-:W-:Y:S02]  /*1860*/  UIADD3 UR56, UPT, UPT, UR32, 0x4400, URZ ;  /* 0x0000440020387890 */ /* 0x000fe4000fffe0ff */
[----:B------:R-:W-:Y:S02]  /*1870*/  UIADD3 UR50, UPT, UPT, UR58, 0x40, URZ ;  /* 0x000000403a327890 */ /* 0x000fe4000fffe0ff */
[----:B------:R-:W-:Y:S02]  /*1880*/  UIADD3 UR48, UPT, UPT, UR32, 0x8400, URZ ;  /* 0x0000840020307890 */ /* 0x000fe4000fffe0ff */
[----:B------:R-:W-:Y:S02]  /*1890*/  UIADD3 UR42, UPT, UPT, UR58, 0x80, URZ ;  /* 0x000000803a2a7890 */ /* 0x000fe4000fffe0ff */
[----:B------:R-:W-:Y:S02]  /*18a0*/  UIADD3 UR40, UPT, UPT, UR32, 0xc400, URZ ;  /* 0x0000c40020287890 */ /* 0x000fe4000fffe0ff */
[----:B------:R-:W-:-:S02]  /*18b0*/  UIADD3 UR34, UPT, UPT, UR58, 0xc0, URZ ;  /* 0x000000c03a227890 */ /* 0x000fc4000fffe0ff */
[----:B------:R-:W-:Y:S02]  /*18c0*/  UIADD3 UR32, UPT, UPT, UR32, 0x10400, URZ ;  /* 0x0001040020207890 */ /* 0x000fe4000fffe0ff */
[----:B------:R-:W-:Y:S02]  /*18d0*/  UIADD3.X UR15, UPT, UPT, URZ, UR39, URZ, UP0, !UPT ;  /* 0x00000027ff0f7290 */ /* 0x000fe400087fe4ff */
[----:B------:R-:W-:Y:S02]  /*18e0*/  UIADD3 UR24, UPT, UPT, UR7, 0x24400, URZ ;  /* 0x0002440007187890 */ /* 0x000fe4000fffe0ff */
[----:B------:R-:W-:Y:S01]  /*18f0*/  UIADD3 UR8, UPT, UPT, UR7, 0x25400, URZ ;  /* 0x0002540007087890 */ /* 0x000fe2000fffe0ff */
[----:B------:R-:W-:Y:S01]  /*1900*/  UMOV UR30, 0x0 ;  /* 0x00000000001e7882 */ /* 0x000fe20000000000 */
[----:B------:R-:W-:Y:S01]  /*1910*/  UMOV UR31, 0x10000000 ;  /* 0x10000000001f7882 */ /* 0x000fe20000000000 */
[----:B------:R-:W-:Y:S01]  /*1920*/  UMOV UR49, UR57 ;  /* 0x0000003900317c82 */ /* 0x000fe20008000000 */
[----:B------:R-:W-:Y:S01]  /*1930*/  UMOV UR51, UR59 ;  /* 0x0000003b00337c82 */ /* 0x000fe20008000000 */
[----:B------:R-:W-:Y:S01]  /*1940*/  UMOV UR52, UR60 ;  /* 0x0000003c00347c82 */ /* 0x000fe20008000000 */
[----:B------:R-:W-:Y:S01]  /*1950*/  UMOV UR41, UR57 ;  /* 0x0000003900297c82 */ /* 0x000fe20008000000 */
[----:B------:R-:W-:Y:S01]  /*1960*/  UMOV UR43, UR59 ;  /* 0x0000003b002b7c82 */ /* 0x000fe20008000000 */
[----:B------:R-:W-:Y:S01]  /*1970*/  UMOV UR44, UR60 ;  /* 0x0000003c002c7c82 */ /* 0x000fe20008000000 */
[----:B------:R-:W-:Y:S01]  /*1980*/  UTMALDG.3D [UR56], [UR4], desc[UR30] ;  /* 0x00001e38040075b4 */ /* 0x000fe20008011000 */
[----:B------:R-:W-:Y:S01]  /*1990*/  UMOV UR33, UR57 ;  /* 0x0000003900217c82 */ /* 0x000fe20008000000 */
        /* <DEDUP_REMOVED lines=10> */
[----:B------:R-:W-:Y:S01]  /*1a40*/  UIADD3 UR16, UPT, UPT, UR7, 0x26400, URZ ;  /* 0x0002640007107890 */ /* 0x000fe2000fffe0ff */
[----:B------:R-:W-:Y:S01]  /*1a50*/  UMOV UR17, UR57 ;  /* 0x0000003900117c82 */ /* 0x000fe20008000000 */
[----:B------:R-:W-:Y:S01]  /*1a60*/  UMOV UR19, UR27 ;  /* 0x0000001b00137c82 */ /* 0x000fe20008000000 */
[----:B------:R-:W-:Y:S01]  /*1a70*/  UTMALDG.3D [UR40], [UR4], desc[UR30] ;  /* 0x00001e28040075b4 */ /* 0x000fe20008011000 */
[----:B------:R-:W-:Y:S01]  /*1a80*/  UMOV UR20, UR60 ;  /* 0x0000003c00147c82 */ /* 0x000fe20008000000 */
[----:B------:R-:W-:Y:S01]  /*1a90*/  UMOV UR18, UR42 ;  /* 0x0000002a00127c82 */ /* 0x000fe20008000000 */
[----:B------:R-:W-:Y:S01]  /*1aa0*/  UTMALDG.3D [UR32], [UR4], desc[UR30] ;  /* 0x00001e20040075b4 */ /* 0x000fe20008011000 */
[----:B------:R-:W-:Y:S01]  /*1ab0*/  UTMALDG.3D [UR24], [UR14], desc[UR30] ;  /* 0x00001e180e0075b4 */ /* 0x000fe20008011000 */
[----:B------:R2:W-:Y:S01]  /*1ac0*/  UTMALDG.3D [UR8], [UR14], desc[UR30] ;  /* 0x00001e080e0075b4 */ /* 0x0005e20008011000 */
[----:B------:R1:W-:Y:S01]  /*1ad0*/  UTMALDG.3D [UR16], [UR14], desc[UR30] ;  /* 0x00001e100e0075b4 */ /* 0x0003e20008011000 */
[----:B--2---:R-:W-:Y:S01]  /*1ae0*/  UIADD3 UR8, UPT, UPT, UR7, 0x27400, URZ ;  /* 0x0002740007087890 */ /* 0x004fe2000fffe0ff */
[----:B------:R-:W-:-:S08]  /*1af0*/  UMOV UR10, UR34 ;  /* 0x00000022000a7c82 */ /* 0x000fd00008000000 */
[----:B------:R2:W-:Y:S02]  /*1b00*/  UTMALDG.3D [UR8], [UR14], desc[UR30] ;  /* 0x00001e080e0075b4 */ /* 0x0005e40008011000 */
[----:B--2---:R-:W-:Y:S01]  /*1b10*/  NOP ;  /* 0x0000000000007918 */ /* 0x004fe20000000000 */
.L_x_26:
[----:B-1----:R-:W-:Y:S05]  /*1b20*/  BSYNC.RECONVERGENT B0 ;  /* 0x0000000000007941 */ /* 0x002fea0003800200 */
.L_x_25:
[----:B------:R-:W-:Y:S01]  /*1b30*/  UIADD3 UR22, UPT, UPT, UR22, 0x1, URZ ;  /* 0x0000000116167890 */ /* 0x000fe2000fffe0ff */
[----:B------:R-:W-:Y:S01]  /*1b40*/  UMOV UR6, UR23 ;  /* 0x0000001700067c82 */ /* 0x000fe20008000000 */
[----:B------:R-:W-:Y:S02]  /*1b50*/  UMOV UR21, UR29 ;  /* 0x0000001d00157c82 */ /* 0x000fe40008000000 */
[----:B------:R-:W-:-:S09]  /*1b60*/  UISETP.NE.AND UP0, UPT, UR22, UR29, UPT ;  /* 0x0000001d1600728c */ /* 0x000fd2000bf05270 */
[----:B------:R-:W-:Y:S05]  /*1b70*/  BRA.U UP0, `(.L_x_27) ;  /* 0xfffffff900c87547 */ /* 0x000fea000b83ffff */
.L_x_20:
[----:B------:R-:W-:Y:S01]  /*1b80*/  ULEA UR4, UR23, UR13, 0x3 ;  /* 0x0000000d17047291 */ /* 0x000fe2000f8e18ff */
[----:B-1----:R-:W-:Y:S01]  /*1b90*/  SHF.L.U32 R2, R15, 0x1f, RZ ;  /* 0x0000001f0f027819 */ /* 0x002fe200000006ff */
[----:B------:R-:W-:Y:S01]  /*1ba0*/  @!P1 SYNCS.ARRIVE.TRANS64.A1T0 RZ, [UR13+0x48], RZ ;  /* 0x000048ffffff99a7 */ /* 0x000fe2000810000d */
[----:B------:R-:W-:-:S06]  /*1bb0*/  UISETP.GT.AND UP0, UPT, UR46, UR37, UPT ;  /* 0x000000252e00728c */ /* 0x000fcc000bf04270 */
[----:B------:R1:W1:Y:S03]  /*1bc0*/  SYNCS.PHASECHK.TRANS64.TRYWAIT P1, [UR4+0x10], R2 ;  /* 0x00001002ff0075a7 */ /* 0x0002660008021104 */
[----:B------:R-:W-:Y:S05]  /*1bd0*/  BRA.U !UP0, `(.L_x_28) ;  /* 0x00000005083c7547 */ /* 0x000fea000b800000 */
[----:B------:R-:W-:Y:S01]  /*1be0*/  UIADD3 UR22, UPT, UPT, UR47, UR21, URZ ;  /* 0x000000152f167290 */ /* 0x000fe2000fffe0ff */
[----:B------:R-:W-:-:S11]  /*1bf0*/  UMOV UR6, UR23 ;  /* 0x0000001700067c82 */ /* 0x000fd60008000000 */
.L_x_35:
[----:B------:R-:W-:Y:S01]  /*1c00*/  ULEA UR57, UR6, UR13, 0x3 ;  /* 0x0000000d06397291 */ /* 0x000fe2000f8e18ff */
[----:B--2---:R-:W-:Y:S01]  /*1c10*/  @!P5 MOV R3, 0x14000 ;  /* 0x000140000003d802 */ /* 0x004fe20000000f00 */
[----:B-1----:R-:W-:Y:S10]  /*1c20*/  @P1 BRA `(.L_x_29) ;  /* 0x00000000000c1947 */ /* 0x002ff40003800000 */
[----:B------:R-:W-:-:S04]  /*1c30*/  SHF.L.U32 R4, R15, 0x1f, RZ ;  /* 0x0000001f0f047819 */ /* 0x000fc800000006ff */
[----:B------:R-:W1:Y:S02]  /*1c40*/  SYNCS.PHASECHK.TRANS64.TRYWAIT P0, [UR57+0x10], R4 ;  /* 0x00001004ff0075a7 */ /* 0x000e640008001139 */
[----:B-1----:R-:W-:Y:S05]  /*1c50*/  @!P0 BRA `(.L_x_30) ;  /* 0x00000050001c8947 */ /* 0x002fea0003800000 */
.L_x_29:
[----:B------:R2:W-:Y:S01]  /*1c60*/  @!P5 SYNCS.ARRIVE.TRANS64 RZ, [UR57], R3 ;  /* 0x00000003ffffd9a7 */ /* 0x0005e20008000039 */
[----:B------:R-:W-:Y:S04]  /*1c70*/  BSSY.RECONVERGENT B0, `(.L_x_31) ;  /* 0x0000003000007945 */ /* 0x000fe80003800200 */
[----:B------:R-:W-:Y:S05]  /*1c80*/  @P4 BRA `(.L_x_32) ;  /* 0x0000000000044947 */ /* 0x000fea0003800000 */
[----:B------:R-:W-:Y:S05]  /*1c90*/  BPT.TRAP 0x1 ;  /* 0x000000040000795c */ /* 0x000fea0000300000 */
.L_x_32:
[----:B------:R-:W-:Y:S05]  /*1ca0*/  BSYNC.RECONVERGENT B0 ;  /* 0x0000000000007941 */ /* 0x000fea0003800200 */
.L_x_31:
        /* <DEDUP_REMOVED lines=61> */
.L_x_34:
[----:B-1----:R-:W-:Y:S05]  /*2080*/  BSYNC.RECONVERGENT B0 ;  /* 0x0000000000007941 */ /* 0x002fea0003800200 */
.L_x_33:
[----:B------:R-:W-:Y:S01]  /*2090*/  UIADD3 UR21, UPT, UPT, UR21, 0x1, URZ ;  /* 0x0000000115157890 */ /* 0x000fe2000fffe0ff */
[----:B------:R-:W-:-:S03]  /*20a0*/  UMOV UR6, UR23 ;  /* 0x0000001700067c82 */ /* 0x000fc60008000000 */
[----:B------:R-:W-:-:S09]  /*20b0*/  UISETP.NE.AND UP0, UPT, UR21, UR22, UPT ;  /* 0x000000161500728c */ /* 0x000fd2000bf05270 */
[----:B------:R-:W-:Y:S05]  /*20c0*/  BRA.U UP0, `(.L_x_35) ;  /* 0xfffffff900cc7547 */ /* 0x000fea000b83ffff */
.L_x_28:
[C---:B-1----:R-:W-:Y:S01]  /*20d0*/  LEA R2, R14.reuse, UR13, 0x3 ;  /* 0x0000000d0e027c11 */ /* 0x042fe2000f8e18ff */
[----:B------:R-:W-:Y:S01]  /*20e0*/  NOP ;  /* 0x0000000000007918 */ /* 0x000fe20000000000 */
[----:B--2---:R-:W-:Y:S02]  /*20f0*/  SHF.L.U32 R3, R13, 0x1f, RZ ;  /* 0x0000001f0d037819 */ /* 0x004fe400000006ff */
[----:B------:R-:W-:Y:S02]  /*2100*/  LEA R4, R14, UR13, 0x4 ;  /* 0x0000000d0e047c11 */ /* 0x000fe4000f8e20ff */
[----:B------:R-:W1:Y:S02]  /*2110*/  SYNCS.PHASECHK.TRANS64.TRYWAIT P0, [R2+URZ+0x50], R3 ;  /* 0x00005003020075a7 */ /* 0x000e6400080011ff */
[----:B-1----:R-:W-:Y:S05]  /*2120*/  @!P0 BRA `(.L_x_36) ;  /* 0x0000004c00008947 */ /* 0x002fea0003800000 */
.L_x_107:
[----:B------:R-:W2:Y:S01]  /*2130*/  LDS.128 R4, [R4+0xe0] ;  /* 0x0000e00004047984 */ /* 0x000ea20000000c00 */
[----:B---3--:R-:W-:Y:S01]  /*2140*/  ISETP.GE.AND P0, PT, R40, 0x1, PT ;  /* 0x000000012800780c */ /* 0x008fe20003f06270 */
[----:B-1----:R-:W-:Y:S01]  /*2150*/  VIADD R2, R2, 0x60 ;  /* 0x0000006002027836 */ /* 0x002fe20000000000 */
[----:B------:R-:W-:Y:S01]  /*2160*/  @!PT LDS RZ, [RZ] ;  /* 0x00000000fffff984 */ /* 0x000fe20000000800 */
[----:B------:R-:W-:Y:S01]  /*2170*/  @!PT LDS RZ, [RZ] ;  /* 0x00000000fffff984 */ /* 0x000fe20000000800 */
[----:B------:R-:W-:Y:S01]  /*2180*/  @!PT LDS RZ, [RZ] ;  /* 0x00000000fffff984 */ /* 0x000fe20000000800 */
[----:B------:R-:W-:Y:S01]  /*2190*/  @!PT LDS RZ, [RZ] ;  /* 0x00000000fffff984 */ /* 0x000fe20000000800 */
[----:B------:R1:W-:Y:S06]  /*21a0*/  MEMBAR.ALL.CTA ;  /* 0x0000000000007992 */ /* 0x0003ec0000008000 */
[----:B-1----:R-:W1:Y:S01]  /*21b0*/  FENCE.VIEW.ASYNC.S ;  /* 0x00000000000073c6 */ /* 0x002e620000000000 */
[----:B------:R-:W-:-:S04]  /*21c0*/  PRMT R2, RZ, 0x654, R2 ;  /* 0x00000654ff027816 */ /* 0x000fc80000000002 */
[----:B-1----:R1:W-:Y:S01]  /*21d0*/  SYNCS.ARRIVE.TRANS64.RED.A1T0 RZ, [R2+URZ], RZ ;  /* 0x000000ff02ff79a7 */ /* 0x0023e200081004ff */
[----:B--2---:R-:W-:-:S13]  /*21e0*/  LOP3.LUT P2, RZ, R6, 0x1, RZ, 0xc0, !PT ;  /* 0x0000000106ff7812 */ /* 0x004fda000784c0ff */
[----:B------:R-:W-:Y:S01]  /*21f0*/  @P2 SHF.R.U32.HI R3, RZ, 0x10, R5 ;  /* 0x00000010ff032819 */ /* 0x000fe20000011605 */
[----:B------:R-:W-:Y:S01]  /*2200*/  VOTEU.ANY UP0, P2 ;  /* 0x0000000000ff7886 */ /* 0x000fe20001000100 */
[----:B------:R-:W-:Y:S02]  /*2210*/  @P2 MOV R10, R4 ;  /* 0x00000004000a2202 */ /* 0x000fe40000000f00 */
[----:B------:R-:W-:Y:S02]  /*2220*/  @P2 R2UR.BROADCAST UR4, R3 ;  /* 0x00000000030422ca */ /* 0x000fe400008e0000 */
[----:B------:R-:W-:-:S11]  /*2230*/  @P2 LOP3.LUT R9, R5, 0xffff, RZ, 0xc0, !PT ;  /* 0x0000ffff05092812 */ /* 0x000fd600078ec0ff */
[----:B------:R-:W-:Y:S01]  /*2240*/  @UP0 UMOV UR60, UR4 ;  /* 0x00000004003c0c82 */ /* 0x000fe20008000000 */
[----:B-1----:R-:W-:Y:S05]  /*2250*/  @!P0 BRA `(.L_x_37) ;  /* 0x0000000000b88947 */ /* 0x002fea0003800000 */
[----:B------:R-:W4:Y:S01]  /*2260*/  LDC.64 R4, c[0x0][0xb18] ;  /* 0x0002c600ff047b82 */ /* 0x000f220000000a00 */
[----:B------:R-:W-:-:S07]  /*2270*/  ISETP.NE.AND P3, PT, R40, 0x1, PT ;  /* 0x000000012800780c */ /* 0x000fce0003f65270 */
[----:B------:R-:W1:Y:S08]  /*2280*/  LDC.64 R6, c[0x0][0xb10] ;  /* 0x0002c400ff067b82 */ /* 0x000e700000000a00 */
[----:B------:R-:W2:Y:S08]  /*2290*/  LDC R16, c[0x0][0xb20] ;  /* 0x0002c800ff107b82 */ /* 0x000eb00000000800 */
[----:B------:R-:W3:Y:S01]  /*22a0*/  LDC R17, c[0x0][0xb0c] ;  /* 0x0002c300ff117b82 */ /* 0x000ee20000000800 */
[----:B----4-:R-:W-:Y:S01]  /*22b0*/  IMAD.HI.U32 R19, R0, R5, RZ ;  /* 0x0000000500137227 */ /* 0x010fe200078e00ff */
[----:B------:R-:W-:-:S03]  /*22c0*/  ISETP.NE.AND P0, PT, R4, 0x1, PT ;  /* 0x000000010400780c */ /* 0x000fc60003f05270 */
[----:B------:R-:W-:-:S03]  /*22d0*/  IMAD.HI.U32 R5, R9, R5, RZ ;  /* 0x0000000509057227 */ /* 0x000fc600078e00ff */
[----:B------:R-:W4:Y:S01]  /*22e0*/  LDC.64 R2, c[0x0][0xb28] ;  /* 0x0002ca00ff027b82 */ /* 0x000f220000000a00 */
[----:B-1----:R-:W-:-:S04]  /*22f0*/  IMAD.HI.U32 R20, R8, R6, RZ ;  /* 0x0000000608147227 */ /* 0x002fc800078e00ff */
[----:B------:R-:W-:Y:S01]  /*2300*/  IMAD.HI.U32 R21, R10, R6, RZ ;  /* 0x000000060a157227 */ /* 0x000fe200078e00ff */
[----:B------:R-:W-:Y:S02]  /*2310*/  SHF.R.U32.HI R20, RZ, R7, R20 ;  /* 0x00000007ff147219 */ /* 0x000fe40000011614 */
[-C--:B--2---:R-:W-:Y:S02]  /*2320*/  SHF.R.U32.HI R19, RZ, R16.reuse, R19 ;  /* 0x00000010ff137219 */ /* 0x084fe40000011613 */
[----:B------:R-:W-:Y:S02]  /*2330*/  SHF.R.U32.HI R5, RZ, R16, R5 ;  /* 0x00000010ff057219 */ /* 0x000fe40000011605 */
[----:B------:R-:W-:Y:S02]  /*2340*/  SEL R19, R0, R19, !P0 ;  /* 0x0000001300137207 */ /* 0x000fe40004000000 */
[----:B------:R-:W-:Y:S02]  /*2350*/  SHF.R.U32.HI R21, RZ, R7, R21 ;  /* 0x00000007ff157219 */ /* 0x000fe40000011615 */
[----:B---3--:R-:W-:-:S02]  /*2360*/  ISETP.NE.AND P1, PT, R17, 0x1, PT ;  /* 0x000000011100780c */ /* 0x008fc40003f25270 */
[----:B------:R-:W-:Y:S02]  /*2370*/  SEL R5, R9, R5, !P0 ;  /* 0x0000000509057207 */ /* 0x000fe40004000000 */
[----:B------:R-:W-:Y:S02]  /*2380*/  SEL R20, R8, R20, !P1 ;  /* 0x0000001408147207 */ /* 0x000fe40004800000 */
[----:B------:R-:W-:Y:S01]  /*2390*/  SEL R21, R10, R21, !P1 ;  /* 0x000000150a157207 */ /* 0x000fe20004800000 */
[----:B----4-:R-:W-:-:S04]  /*23a0*/  IMAD.HI.U32 R18, R19, R2, RZ ;  /* 0x0000000213127227 */ /* 0x010fc800078e00ff */
        /* <DEDUP_REMOVED lines=10> */
[----:B------:R-:W-:-:S04]  /*2450*/  @!P0 IMAD.HI.U32 R7, R21, R2, RZ ;  /* 0x0000000215078227 */ /* 0x000fc800078e00ff */
[----:B------:R-:W-:Y:S01]  /*2460*/  IMAD.MOV R2, RZ, RZ, -R6 ;  /* 0x000000ffff027224 */ /* 0x000fe200078e0a06 */
[----:B------:R-:W-:Y:S02]  /*2470*/  @!P0 SHF.R.U32.HI R3, RZ, R3, R7 ;  /* 0x00000003ff038219 */ /* 0x000fe40000011607 */
[----:B------:R-:W-:Y:S01]  /*2480*/  IADD3 R7, PT, PT, -R5, RZ, RZ ;  /* 0x000000ff05077210 */ /* 0x000fe20007ffe1ff */
[----:B------:R-:W-:Y:S01]  /*2490*/  IMAD R2, R40, R2, R5 ;  /* 0x0000000228027224 */ /* 0x000fe200078e0205 */
        /* <DEDUP_REMOVED lines=10> */
.L_x_37:
[----:B------:R-:W1:Y:S02]  /*2540*/  LDCU UR4, c[0x0][0xb30] ;  /* 0x00016600ff0477ac */ /* 0x000e640008000800 */
[----:B-1----:R-:W-:-:S09]  /*2550*/  UISETP.NE.AND UP0, UPT, UR4, 0x1, UPT ;  /* 0x000000010400788c */ /* 0x002fd2000bf05270 */
[----:B------:R-:W-:Y:S05]  /*2560*/  BRA.U UP0, `(.L_x_38) ;  /* 0x0000000100407547 */ /* 0x000fea000b800000 */
[----:B------:R-:W1:Y:S08]  /*2570*/  LDC.64 R4, c[0x0][0xb10] ;  /* 0x0002c400ff047b82 */ /* 0x000e700000000a00 */
[----:B------:R-:W2:Y:S08]  /*2580*/  LDC.64 R2, c[0x0][0xb18] ;  /* 0x0002c600ff027b82 */ /* 0x000eb00000000a00 */
[----:B------:R-:W3:Y:S08]  /*2590*/  LDC R6, c[0x0][0xb20] ;  /* 0x0002c800ff067b82 */ /* 0x000ef00000000800 */
[----:B------:R-:W4:Y:S01]  /*25a0*/  LDC R7, c[0x0][0xb0c] ;  /* 0x0002c300ff077b82 */ /* 0x000f220000000800 */
[----:B-1----:R-:W-:-:S05]  /*25b0*/  IMAD.HI.U32 R4, R10, R4, RZ ;  /* 0x000000040a047227 */ /* 0x002fca00078e00ff */
[----:B------:R-:W-:Y:S01]  /*25c0*/  SHF.R.U32.HI R4, RZ, R5, R4 ;  /* 0x00000005ff047219 */ /* 0x000fe20000011604 */
[----:B--2---:R-:W-:Y:S01]  /*25d0*/  IMAD.HI.U32 R3, R9, R3, RZ ;  /* 0x0000000309037227 */ /* 0x004fe200078e00ff */
[----:B------:R-:W-:-:S04]  /*25e0*/  ISETP.NE.AND P0, PT, R2, 0x1, PT ;  /* 0x000000010200780c */ /* 0x000fc80003f05270 */
[----:B---3--:R-:W-:-:S04]  /*25f0*/  SHF.R.U32.HI R3, RZ, R6, R3 ;  /* 0x00000006ff037219 */ /* 0x008fc80000011603 */
[----:B------:R-:W-:Y:S02]  /*2600*/  SEL R3, R9, R3, !P0 ;  /* 0x0000000309037207 */ /* 0x000fe40004000000 */
[----:B----4-:R-:W-:-:S04]  /*2610*/  ISETP.NE.AND P1, PT, R7, 0x1, PT ;  /* 0x000000010700780c */ /* 0x010fc80003f25270 */
[----:B------:R-:W-:-:S05]  /*2620*/  SEL R4, R10, R4, !P1 ;  /* 0x000000040a047207 */ /* 0x000fca0004800000 */
[----:B------:R-:W-:Y:S02]  /*2630*/  IMAD.IADD R5, R3, 0x1, -R4 ;  /* 0x0000000103057824 */ /* 0x000fe400078e0a04 */
[----:B------:R-:W-:Y:S02]  /*2640*/  IMAD.IADD R3, R4, 0x1, -R3 ;  /* 0x0000000104037824 */ /* 0x000fe400078e0a03 */
[----:B------:R-:W-:Y:S02]  /*2650*/  IMAD R10, R5, R7, R10 ;  /* 0x00000007050a7224 */ /* 0x000fe400078e020a */
[----:B------:R-:W-:-:S07]  /*2660*/  IMAD R9, R3, R2, R9 ;  /* 0x0000000203097224 */ /* 0x000fce00078e0209 */
.L_x_38:
[----:B------:R-:W-:Y:S01]  /*2670*/  VIADD R14, R14, 0x1 ;  /* 0x000000010e0e7836 */ /* 0x000fe20000000000 */
[----:B------:R-:W-:Y:S01]  /*2680*/  PLOP3.LUT P1, PT, PT, PT, PT, 0x80, 0x8 ;  /* 0x000000000008781c */ /* 0x000fe20003f2f070 */
[----:B------:R-:W-:Y:S02]  /*2690*/  IMAD.IADD R93, R10, 0x1, R91 ;  /* 0x000000010a5d7824 */ /* 0x000fe400078e025b */
[----:B------:R-:W-:Y:S01]  /*26a0*/  IMAD.IADD R92, R9, 0x1, R90 ;  /* 0x00000001095c7824 */ /* 0x000fe200078e025a */
[----:B------:R-:W-:-:S04]  /*26b0*/  ISETP.NE.AND P0, PT, R14, 0x2, PT ;  /* 0x000000020e00780c */ /* 0x000fc80003f05270 */
[----:B------:R-:W-:Y:S02]  /*26c0*/  SEL R2, RZ, 0x1, P0 ;  /* 0x00000001ff027807 */ /* 0x000fe40000000000 */
[----:B------:R-:W-:Y:S02]  /*26d0*/  SEL R14, R14, RZ, P0 ;  /* 0x000000ff0e0e7207 */ /* 0x000fe40000000000 */
[----:B------:R-:W-:Y:S01]  /*26e0*/  LOP3.LUT R13, R13, R2, RZ, 0x3c, !PT ;  /* 0x000000020d0d7212 */ /* 0x000fe200078e3cff */
[----:B------:R-:W-:Y:S06]  /*26f0*/  @P2 BRA `(.L_x_39) ;  /* 0xffffffec00702947 */ /* 0x000fec000383ffff */
[----:B------:R-:W-:Y:S01]  /*2700*/  UIADD3 UR13, UPT, UPT, UR13, 0x10, URZ ;  /* 0x000000100d0d7890 */ /* 0x000fe2000fffe0ff */
[----:B------:R-:W-:-:S03]  /*2710*/  SHF.L.U32 R2, R15, 0x1f, RZ ;  /* 0x0000001f0f027819 */ /* 0x000fc600000006ff */
[----:B------:R-:W-:-:S09]  /*2720*/  ULEA UR4, UR23, UR13, 0x3 ;  /* 0x0000000d17047291 */ /* 0x000fd2000f8e18ff */
[----:B------:R-:W1:Y:S02]  /*2730*/  SYNCS.PHASECHK.TRANS64.TRYWAIT P0, [UR4], R2 ;  /* 0x00000002ff0075a7 */ /* 0x000e640008001104 */
[----:B-1----:R-:W-:Y:S05]  /*2740*/  @!P0 BRA `(.L_x_40) ;  /* 0x00000044008c8947 */ /* 0x002fea0003800000 */
.L_x_109:
[----:B------:R-:W-:-:S04]  /*2750*/  UIADD3 UR4, UPT, UPT, UR23, 0x1, URZ ;  /* 0x0000000117047890 */ /* 0x000fc8000fffe0ff */
[----:B------:R-:W-:-:S04]  /*2760*/  UISETP.NE.AND UP0, UPT, UR4, 0x2, UPT ;  /* 0x000000020400788c */ /* 0x000fc8000bf05270 */
[----:B------:R-:W-:Y:S02]  /*2770*/  USEL UR5, URZ, 0x1, UP0 ;  /* 0x00000001ff057887 */ /* 0x000fe40008000000 */
[----:B------:R-:W-:-:S04]  /*2780*/  USEL UR4, UR4, URZ, UP0 ;  /* 0x000000ff04047287 */ /* 0x000fc80008000000 */
[----:B------:R-:W-:Y:S01]  /*2790*/  ULEA UR4, UR4, UR13, 0x3 ;  /* 0x0000000d04047291 */ /* 0x000fe2000f8e18ff */
[----:B-1----:R-:W-:-:S04]  /*27a0*/  LOP3.LUT R2, R15, UR5, RZ, 0x3c, !PT ;  /* 0x000000050f027c12 */ /* 0x002fc8000f8e3cff */
[----:B------:R-:W-:Y:S01]  /*27b0*/  SHF.L.U32 R2, R2, 0x1f, RZ ;  /* 0x0000001f02027819 */ /* 0x000fe200000006ff */
[----:B----4-:R-:W-:-:S07]  /*27c0*/  IMAD.U32 R0, RZ, RZ, UR4 ;  /* 0x00000004ff007e24 */ /* 0x010fce000f8e00ff */
.L_x_41:
[----:B-1----:R1:W2:Y:S02]  /*27d0*/  SYNCS.PHASECHK.TRANS64.TRYWAIT P0, [R0+URZ], R2 ;  /* 0x00000002000075a7 */ /* 0x0022a400080011ff */
[----:B--2---:R-:W-:Y:S05]  /*27e0*/  @!P0 NANOSLEEP.SYNCS 0x989680 ;  /* 0x009896800000895d */ /* 0x004fea0003900000 */
[----:B------:R-:W2:Y:S02]  /*27f0*/  @!P0 SYNCS.PHASECHK.TRANS64 P0, [R0+URZ], R2 ;  /* 0x00000002000085a7 */ /* 0x000ea400080010ff */
[----:B--2---:R-:W-:Y:S05]  /*2800*/  @P0 EXIT ;  /* 0x000000000000094d */ /* 0x004fea0003800000 */
[----:B------:R-:W-:Y:S05]  /*2810*/  BRA `(.L_x_41) ;  /* 0xfffffffc00ec7947 */ /* 0x000fea000383ffff */
.L_x_17:
[----:B------:R-:W-:-:S04]  /*2820*/  UISETP.NE.AND UP1, UPT, UR45, URZ, UPT ;  /* 0x000000ff2d00728c */ /* 0x000fc8000bf25270 */
[----:B------:R-:W-:-:S09]  /*2830*/  UISETP.NE.OR UP1, UPT, UR10, 0x1, UP1 ;  /* 0x000000010a00788c */ /* 0x000fd20008f25670 */
[----:B------:R-:W-:Y:S05]  /*2840*/  BRA.U UP1, `(.L_x_42) ;  /* 0x0000000501487547 */ /* 0x000fea000b800000 */
[----:B------:R-:W-:Y:S01]  /*2850*/  ISETP.NE.AND P2, PT, R2, RZ, PT ;  /* 0x000000ff0200720c */ /* 0x000fe20003f45270 */
[----:B------:R-:W-:Y:S01]  /*2860*/  IMAD.MOV.U32 R12, RZ, RZ, 0x1 ;  /* 0x00000001ff0c7424 */ /* 0x000fe200078e00ff */
[----:B------:R-:W-:Y:S02]  /*2870*/  CS2R R10, SRZ ;  /* 0x00000000000a7805 */ /* 0x000fe4000001ff00 */
[----:B------:R-:W-:Y:S01]  /*2880*/  CS2R R8, SRZ ;  /* 0x0000000000087805 */ /* 0x000fe2000001ff00 */
[----:B------:R-:W-:Y:S01]  /*2890*/  UMOV UR6, 0x400 ;  /* 0x0000040000067882 */ /* 0x000fe20000000000 */
[----:B------:R-:W-:Y:S01]  /*28a0*/  UMOV UR5, URZ ;  /* 0x000000ff00057c82 */ /* 0x000fe20008000000 */
[----:B------:R-:W-:-:S12]  /*28b0*/  ULEA UR6, UR45, UR6, 0x18 ;  /* 0x000000062d067291 */ /* 0x000fd8000f8ec0ff */
.L_x_46:
[----:B------:R-:W-:Y:S02]  /*28c0*/  LEA R0, R8, UR6, 0x3 ;  /* 0x0000000608007c11 */ /* 0x000fe4000f8e18ff */
[----:B------:R-:W-:-:S03]  /*28d0*/  SHF.L.U32 R4, R9, 0x1f, RZ ;  /* 0x0000001f09047819 */ /* 0x000fc600000006ff */
[----:B------:R-:W-:Y:S01]  /*28e0*/  VIADD R5, R0, 0xc0 ;  /* 0x000000c000057836 */ /* 0x000fe20000000000 */
[----:B------:R-:W1:Y:S02]  /*28f0*/  SYNCS.PHASECHK.TRANS64.TRYWAIT P0, [R0+URZ+0xb0], R4 ;  /* 0x0000b004000075a7 */ /* 0x000e6400080011ff */
[----:B-1----:R-:W-:Y:S05]  /*2900*/  @!P0 BRA `(.L_x_43) ;  /* 0x0000004400348947 */ /* 0x002fea0003800000 */
.L_x_110:
[----:B------:R-:W-:Y:S01]  /*2910*/  ULEA UR4, UR5, UR6, 0x3 ;  /* 0x0000000605047291 */ /* 0x000fe2000f8e18ff */
[----:B-1----:R-:W-:Y:S01]  /*2920*/  PRMT R0, RZ, 0x654, R5 ;  /* 0x00000654ff007816 */ /* 0x002fe20000000005 */
[----:B------:R-:W-:Y:S01]  /*2930*/  @!P2 IMAD.MOV.U32 R4, RZ, RZ, 0x10 ;  /* 0x00000010ff04a424 */ /* 0x000fe200078e00ff */
[----:B------:R-:W-:Y:S01]  /*2940*/  SHF.L.U32 R5, R12, 0x1f, RZ ;  /* 0x0000001f0c057819 */ /* 0x000fe200000006ff */
[----:B------:R-:W-:Y:S01]  /*2950*/  UIADD3 UR7, UPT, UPT, UR4, 0x50, URZ ;  /* 0x0000005004077890 */ /* 0x000fe2000fffe0ff */
[----:B------:R1:W-:Y:S05]  /*2960*/  SYNCS.ARRIVE.TRANS64.RED.A1T0 RZ, [R0+URZ], RZ ;  /* 0x000000ff00ff79a7 */ /* 0x0003ea00081004ff */
[----:B------:R-:W-:Y:S01]  /*2970*/  IMAD.U32 R6, RZ, RZ, UR7 ;  /* 0x00000007ff067e24 */ /* 0x000fe2000f8e00ff */
[----:B------:R-:W2:Y:S04]  /*2980*/  SYNCS.PHASECHK.TRANS64.TRYWAIT P0, [UR4+0x60], R5 ;  /* 0x00006005ff0075a7 */ /* 0x000ea80008001104 */
[----:B------:R-:W-:Y:S01]  /*2990*/  PRMT R6, R2, 0x654, R6 ;  /* 0x0000065402067816 */ /* 0x000fe20000000006 */
[----:B-12---:R-:W-:Y:S06]  /*29a0*/  @!P0 BRA `(.L_x_44) ;  /* 0x0000004400208947 */ /* 0x006fec0003800000 */
.L_x_112:
[----:B------:R-:W-:Y:S01]  /*29b0*/  ULEA UR8, UR5, UR6, 0x4 ;  /* 0x0000000605087291 */ /* 0x000fe2000f8e20ff */
[----:B------:R-:W-:Y:S01]  /*29c0*/  SEL R3, R6, R3, !P2 ;  /* 0x0000000306037207 */ /* 0x000fe20005000000 */
[----:B------:R-:W-:Y:S01]  /*29d0*/  UIADD3 UR9, UPT, UPT, UR4, 0x50, URZ ;  /* 0x0000005004097890 */ /* 0x000fe2000fffe0ff */
[----:B-1----:R-:W-:Y:S01]  /*29e0*/  LEA R0, R11, UR6, 0x3 ;  /* 0x000000060b007c11 */ /* 0x002fe2000f8e18ff */
[----:B------:R-:W-:Y:S01]  /*29f0*/  UIADD3 UR8, UPT, UPT, UR8, 0xe0, URZ ;  /* 0x000000e008087890 */ /* 0x000fe2000fffe0ff */
[----:B------:R1:W-:Y:S01]  /*2a00*/  @!P2 SYNCS.ARRIVE.TRANS64.RED RZ, [R3+URZ], R4 ;  /* 0x0000000403ffa9a7 */ /* 0x0003e200080004ff */
[----:B------:R-:W-:Y:S01]  /*2a10*/  UIADD3 UR4, UPT, UPT, UR5, 0x1, URZ ;  /* 0x0000000105047890 */ /* 0x000fe2000fffe0ff */
[----:B------:R-:W-:-:S03]  /*2a20*/  VIADD R8, R8, 0x1 ;  /* 0x0000000108087836 */ /* 0x000fc60000000000 */
[----:B------:R-:W-:Y:S02]  /*2a30*/  UISETP.NE.AND UP0, UPT, UR4, 0x2, UPT ;  /* 0x000000020400788c */ /* 0x000fe4000bf05270 */
[----:B------:R-:W-:Y:S01]  /*2a40*/  ISETP.NE.AND P0, PT, R8, 0x2, PT ;  /* 0x000000020800780c */ /* 0x000fe20003f05270 */
[----:B------:R-:W-:Y:S06]  /*2a50*/  UGETNEXTWORKID.BROADCAST [UR8], [UR9] ;  /* 0x00000000080073ca */ /* 0x000fec0008000100 */
[----:B------:R-:W-:Y:S02]  /*2a60*/  USEL UR7, URZ, 0x1, UP0 ;  /* 0x00000001ff077887 */ /* 0x000fe40008000000 */
[----:B------:R-:W-:-:S04]  /*2a70*/  USEL UR5, UR4, URZ, UP0 ;  /* 0x000000ff04057287 */ /* 0x000fc80008000000 */
[----:B------:R-:W-:Y:S02]  /*2a80*/  LOP3.LUT R12, R12, UR7, RZ, 0x3c, !PT ;  /* 0x000000070c0c7c12 */ /* 0x000fe4000f8e3cff */
[----:B-1----:R-:W-:-:S04]  /*2a90*/  SHF.L.U32 R4, R10, 0x1f, RZ ;  /* 0x0000001f0a047819 */ /* 0x002fc800000006ff */
[----:B------:R-:W1:Y:S02]  /*2aa0*/  SYNCS.PHASECHK.TRANS64.TRYWAIT P1, [R0+URZ+0x50], R4 ;  /* 0x00005004000075a7 */ /* 0x000e6400080211ff */
[----:B-1----:R-:W-:Y:S05]  /*2ab0*/  @!P1 BRA `(.L_x_45) ;  /* 0x0000004000f49947 */ /* 0x002fea0003800000 */
.L_x_113:
[C---:B-1----:R-:W-:Y:S01]  /*2ac0*/  LEA R4, R11.reuse, UR6, 0x4 ;  /* 0x000000060b047c11 */ /* 0x042fe2000f8e20ff */
[----:B------:R-:W-:Y:S01]  /*2ad0*/  VIADD R0, R0, 0x60 ;  /* 0x0000006000007836 */ /* 0x000fe20000000000 */
[----:B------:R-:W-:Y:S01]  /*2ae0*/  SEL R8, R8, RZ, P0 ;  /* 0x000000ff08087207 */ /* 0x000fe20000000000 */
[----:B------:R-:W-:-:S03]  /*2af0*/  VIADD R11, R11, 0x1 ;  /* 0x000000010b0b7836 */ /* 0x000fc60000000000 */
[----:B------:R-:W1:Y:S01]  /*2b00*/  LDS.128 R4, [R4+0xe0] ;  /* 0x0000e00004047984 */ /* 0x000e620000000c00 */
[----:B------:R-:W-:Y:S02]  /*2b10*/  PRMT R0, RZ, 0x654, R0 ;  /* 0x00000654ff007816 */ /* 0x000fe40000000000 */
[C---:B------:R-:W-:Y:S01]  /*2b20*/  ISETP.NE.AND P1, PT, R11.reuse, 0x2, PT ;  /* 0x000000020b00780c */ /* 0x040fe20003f25270 */
[----:B------:R-:W-:Y:S01]  /*2b30*/  @!PT LDS RZ, [RZ] ;  /* 0x00000000fffff984 */ /* 0x000fe20000000800 */
[----:B------:R-:W-:Y:S01]  /*2b40*/  @!PT LDS RZ, [RZ] ;  /* 0x00000000fffff984 */ /* 0x000fe20000000800 */
[----:B------:R-:W-:Y:S01]  /*2b50*/  @!PT LDS RZ, [RZ] ;  /* 0x00000000fffff984 */ /* 0x000fe20000000800 */
[----:B------:R-:W-:Y:S01]  /*2b60*/  @!PT LDS RZ, [RZ] ;  /* 0x00000000fffff984 */ /* 0x000fe20000000800 */
[----:B------:R2:W-:Y:S06]  /*2b70*/  MEMBAR.ALL.CTA ;  /* 0x0000000000007992 */ /* 0x0005ec0000008000 */
[----:B--2---:R-:W2:Y:S01]  /*2b80*/  FENCE.VIEW.ASYNC.S ;  /* 0x00000000000073c6 */ /* 0x004ea20000000000 */
[----:B------:R-:W-:Y:S01]  /*2b90*/  SEL R11, R11, RZ, P1 ;  /* 0x000000ff0b0b7207 */ /* 0x000fe20000800000 */
[----:B--2---:R2:W-:Y:S01]  /*2ba0*/  SYNCS.ARRIVE.TRANS64.RED.A1T0 RZ, [R0+URZ], RZ ;  /* 0x000000ff00ff79a7 */ /* 0x0045e200081004ff */
[----:B-1----:R-:W-:-:S02]  /*2bb0*/  LOP3.LUT P3, RZ, R6, 0x1, RZ, 0xc0, !PT ;  /* 0x0000000106ff7812 */ /* 0x002fc4000786c0ff */
[----:B------:R-:W-:-:S04]  /*2bc0*/  SEL R4, RZ, 0x1, P1 ;  /* 0x00000001ff047807 */ /* 0x000fc80000800000 */
[----:B------:R-:W-:Y:S02]  /*2bd0*/  LOP3.LUT R10, R10, R4, RZ, 0x3c, !PT ;  /* 0x000000040a0a7212 */ /* 0x000fe400078e3cff */
[----:B--2---:R-:W-:-:S04]  /*2be0*/  SEL R0, RZ, 0x1, P0 ;  /* 0x00000001ff007807 */ /* 0x004fc80000000000 */
[----:B------:R-:W-:Y:S01]  /*2bf0*/  LOP3.LUT R9, R9, R0, RZ, 0x3c, !PT ;  /* 0x0000000009097212 */ /* 0x000fe200078e3cff */
[----:B------:R-:W-:Y:S06]  /*2c00*/  @P3 BRA `(.L_x_46) ;  /* 0xfffffffc002c3947 */ /* 0x000fec000383ffff */
[----:B------:R-:W-:Y:S01]  /*2c10*/  ULEA UR4, UR5, UR6, 0x3 ;  /* 0x0000000605047291 */ /* 0x000fe2000f8e18ff */
[----:B------:R-:W-:-:S08]  /*2c20*/  SHF.L.U32 R2, R12, 0x1f, RZ ;  /* 0x0000001f0c027819 */ /* 0x000fd000000006ff */
[----:B------:R-:W1:Y:S02]  /*2c30*/  SYNCS.PHASECHK.TRANS64 P0, [UR4+0x60], R2 ;  /* 0x00006002ff0075a7 */ /* 0x000e640008001004 */
[----:B-1----:R-:W-:Y:S05]  /*2c40*/  @P0 BRA `(.L_x_47) ;  /* 0x0000000000080947 */ /* 0x002fea0003800000 */
[----:B------:R-:W1:Y:S02]  /*2c50*/  SYNCS.PHASECHK.TRANS64.TRYWAIT P0, [UR4+0x60], R2 ;  /* 0x00006002ff0075a7 */ /* 0x000e640008001104 */
[----:B-1----:R-:W-:Y:S05]  /*2c60*/  @!P0 BRA `(.L_x_48) ;  /* 0x00000040009c8947 */ /* 0x002fea0003800000 */
.L_x_47:
[----:B------:R-:W-:-:S04]  /*2c70*/  UIADD3 UR7, UPT, UPT, UR5, 0x1, URZ ;  /* 0x0000000105077890 */ /* 0x000fc8000fffe0ff */
[----:B------:R-:W-:-:S04]  /*2c80*/  UISETP.NE.AND UP0, UPT, UR7, 0x2, UPT ;  /* 0x000000020700788c */ /* 0x000fc8000bf05270 */
[----:B------:R-:W-:Y:S02]  /*2c90*/  USEL UR8, URZ, 0x1, UP0 ;  /* 0x00000001ff087887 */ /* 0x000fe40008000000 */
[----:B------:R-:W-:-:S04]  /*2ca0*/  USEL UR7, UR7, URZ, UP0 ;  /* 0x000000ff07077287 */ /* 0x000fc80008000000 */
[----:B------:R-:W-:Y:S01]  /*2cb0*/  ULEA UR7, UR7, UR6, 0x3 ;  /* 0x0000000607077291 */ /* 0x000fe2000f8e18ff */
[----:B-1----:R-:W-:-:S04]  /*2cc0*/  LOP3.LUT R2, R12, UR8, RZ, 0x3c, !PT ;  /* 0x000000080c027c12 */ /* 0x002fc8000f8e3cff */
[----:B------:R-:W-:-:S04]  /*2cd0*/  SHF.L.U32 R0, R2, 0x1f, RZ ;  /* 0x0000001f02007819 */ /* 0x000fc800000006ff */
[----:B------:R-:W1:Y:S02]  /*2ce0*/  SYNCS.PHASECHK.TRANS64 P0, [UR7+0x60], R0 ;  /* 0x00006000ff0075a7 */ /* 0x000e640008001007 */
[----:B-1----:R-:W-:Y:S05]  /*2cf0*/  @P0 EXIT ;  /* 0x000000000000094d */ /* 0x002fea0003800000 */
[----:B------:R-:W-:Y:S02]  /*2d00*/  SHF.L.U32 R2, R2, 0x1f, RZ ;  /* 0x0000001f02027819 */ /* 0x000fe400000006ff */
[----:B------:R-:W-:-:S07]  /*2d10*/  MOV R0, UR7 ;  /* 0x0000000700007c02 */ /* 0x000fce0008000f00 */
.L_x_49:
[----:B-1----:R1:W2:Y:S02]  /*2d20*/  SYNCS.PHASECHK.TRANS64.TRYWAIT P0, [R0+URZ+0x60], R2 ;  /* 0x00006002000075a7 */ /* 0x0022a400080011ff */
[----:B--2---:R-:W-:Y:S05]  /*2d30*/  @!P0 NANOSLEEP.SYNCS 0x989680 ;  /* 0x009896800000895d */ /* 0x004fea0003900000 */
[----:B------:R-:W2:Y:S02]  /*2d40*/  @!P0 SYNCS.PHASECHK.TRANS64 P0, [R0+URZ+0x60], R2 ;  /* 0x00006002000085a7 */ /* 0x000ea400080010ff */
[----:B--2---:R-:W-:Y:S05]  /*2d50*/  @P0 EXIT ;  /* 0x000000000000094d */ /* 0x004fea0003800000 */
[----:B------:R-:W-:Y:S05]  /*2d60*/  BRA `(.L_x_49) ;  /* 0xfffffffc00ec7947 */ /* 0x000fea000383ffff */
.L_x_42:
[----:B------:R-:W-:-:S09]  /*2d70*/  UISETP.NE.AND UP1, UPT, UR10, URZ, UPT ;  /* 0x000000ff0a00728c */ /* 0x000fd2000bf25270 */
[----:B------:R-:W-:Y:S05]  /*2d80*/  BRA.U UP1, `(.L_x_50) ;  /* 0x0000001501047547 */ /* 0x000fea000b800000 */
[----:B------:R-:W-:Y:S01]  /*2d90*/  UMOV UR4, 0x40 ;  /* 0x0000004000047882 */ /* 0x000fe20000000000 */
[----:B------:R-:W-:Y:S01]  /*2da0*/  NOP ;  /* 0x0000000000007918 */ /* 0x000fe20000000000 */
[----:B------:R-:W-:Y:S01]  /*2db0*/  ULEA UR5, UR45, UR4, 0x18 ;  /* 0x000000042d057291 */ /* 0x000fe2000f8ec0ff */
[----:B------:R-:W-:Y:S02]  /*2dc0*/  UMOV UR6, 0x400 ;  /* 0x0000040000067882 */ /* 0x000fe40000000000 */
[----:B------:R-:W-:-:S06]  /*2dd0*/  ULEA UR6, UR45, UR6, 0x18 ;  /* 0x000000062d067291 */ /* 0x000fcc000f8ec0ff */
[----:B------:R-:W1:Y:S02]  /*2de0*/  LDS.U8 R0, [UR5+0x1c] ;  /* 0x00001c05ff007984 */ /* 0x000e640008000000 */
[----:B-1----:R-:W-:-:S13]  /*2df0*/  ISETP.NE.AND P0, PT, R0, RZ, PT ;  /* 0x000000ff0000720c */ /* 0x002fda0003f05270 */
[----:B------:R-:W-:Y:S05]  /*2e00*/  @P0 BRA `(.L_x_51) ;  /* 0x0000000000580947 */ /* 0x000fea0003800000 */
[----:B------:R-:W-:-:S13]  /*2e10*/  ELECT P0, URZ, PT ;  /* 0x0000000000ff782f */ /* 0x000fda0003800000 */
[----:B------:R-:W-:Y:S05]  /*2e20*/  @!P0 BRA `(.L_x_52) ;  /* 0x0000000000608947 */ /* 0x000fea0003800000 */
[----:B------:R-:W-:Y:S01]  /*2e30*/  UMOV UR4, 0x10 ;  /* 0x0000001000047882 */ /* 0x000fe20000000000 */
[----:B------:R-:W-:Y:S01]  /*2e40*/  HFMA2 R0, -RZ, RZ, 0, 5.9604644775390625e-08 ;  /* 0x00000001ff007431 */ /* 0x000fe200000001ff */
[----:B------:R-:W-:-:S03]  /*2e50*/  MOV R2, 0xffff ;  /* 0x0000ffff00027802 */ /* 0x000fc60000000f00 */
[----:B------:R-:W-:Y:S04]  /*2e60*/  DEPBAR.LE SB1, 0x36 ;  /* 0x00009d800000791a */ /* 0x000fe80000000000 */
[----:B------:R-:W1:Y:S02]  /*2e70*/  UTCATOMSWS.FIND_AND_SET.ALIGN UP0, UR4, UR4 ;  /* 0x00000004000475e3 */ /* 0x000e640008000800 */
[----:B-1----:R-:W-:Y:S01]  /*2e80*/  MOV R3, UR4 ;  /* 0x0000000400037c02 */ /* 0x002fe20008000f00 */
[----:B------:R-:W-:Y:S06]  /*2e90*/  BRA.U UP0, `(.L_x_53) ;  /* 0x0000000100187547 */ /* 0x000fec000b800000 */
.L_x_54:
[----:B------:R-:W-:Y:S05]  /*2ea0*/  NANOSLEEP 0x64 ;  /* 0x000000640000795d */ /* 0x000fea0003800000 */
[----:B------:R-:W-:-:S05]  /*2eb0*/  UMOV UR4, 0x10 ;  /* 0x0000001000047882 */ /* 0x000fca0000000000 */
[----:B------:R-:W-:Y:S04]  /*2ec0*/  DEPBAR.LE SB1, 0x36 ;  /* 0x00009d800000791a */ /* 0x000fe80000000000 */
[----:B------:R-:W1:Y:S02]  /*2ed0*/  UTCATOMSWS.FIND_AND_SET.ALIGN UP0, UR4, UR4 ;  /* 0x00000004000475e3 */ /* 0x000e640008000800 */
[----:B-1----:R-:W-:Y:S01]  /*2ee0*/  MOV R3, UR4 ;  /* 0x0000000400037c02 */ /* 0x002fe20008000f00 */
[----:B------:R-:W-:Y:S05]  /*2ef0*/  BRA.U !UP0, `(.L_x_54) ;  /* 0xfffffffd08e87547 */ /* 0x000fea000b83ffff */
.L_x_53:
[-C--:B------:R-:W-:Y:S02]  /*2f00*/  SHF.L.U32 R2, R2, R3.reuse, RZ ;  /* 0x0000000302027219 */ /* 0x080fe400000006ff */
[----:B------:R-:W-:Y:S01]  /*2f10*/  SHF.L.U32 R0, R0, R3, RZ ;  /* 0x0000000300007219 */ /* 0x000fe200000006ff */
[----:B------:R-:W-:Y:S02]  /*2f20*/  IMAD.SHL.U32 R3, R3, 0x20, RZ ;  /* 0x0000002003037824 */ /* 0x000fe400078e00ff */
[----:B------:R1:W-:Y:S04]  /*2f30*/  ATOMS.OR RZ, [UR5+0x14], R2 ;  /* 0x00001402ffff798c */ /* 0x0003e8000b000005 */
[----:B------:R1:W-:Y:S04]  /*2f40*/  ATOMS.OR RZ, [UR5+0x18], R0 ;  /* 0x00001800ffff798c */ /* 0x0003e8000b000005 */
[----:B------:R1:W-:Y:S01]  /*2f50*/  STS [UR6+0x100], R3 ;  /* 0x00010003ff007988 */ /* 0x0003e20008000806 */
[----:B------:R-:W-:Y:S05]  /*2f60*/  BRA `(.L_x_52) ;  /* 0x0000000000107947 */ /* 0x000fea0003800000 */
.L_x_51:
[----:B------:R-:W-:Y:S02]  /*2f70*/  MOV R0, 0xffffffff ;  /* 0xffffffff00007802 */ /* 0x000fe40000000f00 */
[----:B------:R-:W-:-:S03]  /*2f80*/  MOV R2, 0x2fb0 ;  /* 0x00002fb000027802 */ /* 0x000fc60000000f00 */
[----:B------:R1:W-:Y:S04]  /*2f90*/  STS [UR6+0x100], R0 ;  /* 0x00010000ff007988 */ /* 0x0003e80008000806 */
[----:B-1-3-5:R-:W-:Y:S05]  /*2fa0*/  CALL.REL.NOINC `($__internal_1_$__cuda_sm10x_tcgen05_guardrail_trap_phase_invalid_during_alloc) ;  /* 0x0000004400307944 */ /* 0x02afea0003c00000 */
.L_x_52:
[----:B------:R-:W-:Y:S05]  /*2fb0*/  WARPSYNC.ALL ;  /* 0x0000000000007948 */ /* 0x000fea0003800000 */
[----:B------:R-:W2:Y:S01]  /*2fc0*/  S2UR UR4, SR_CgaCtaId ;  /* 0x00000000000479c3 */ /* 0x000ea20000008800 */
[----:B------:R-:W-:Y:S01]  /*2fd0*/  UMOV UR70, 0x400 ;  /* 0x0000040000467882 */ /* 0x000fe20000000000 */
[----:B------:R-:W-:-:S06]  /*2fe0*/  NOP ;  /* 0x0000000000007918 */ /* 0x000fcc0000000000 */
[----:B------:R-:W-:Y:S06]  /*2ff0*/  BAR.ARV 0x6, 0xa0 ;  /* 0x0182800000007b1d */ /* 0x000fec0000002000 */
[----:B------:R-:W4:Y:S01]  /*3000*/  LDCU UR5, c[0x0][0x38c] ;  /* 0x00007180ff0577ac */ /* 0x000f220008000800 */
[----:B------:R-:W-:Y:S01]  /*3010*/  IMAD.MOV.U32 R11, RZ, RZ, 0x1 ;  /* 0x00000001ff0b7424 */ /* 0x000fe200078e00ff */
[----:B------:R-:W-:Y:S01]  /*3020*/  CS2R R8, SRZ ;  /* 0x0000000000087805 */ /* 0x000fe2000001ff00 */
[----:B------:R-:W-:Y:S01]  /*3030*/  IMAD.MOV.U32 R10, RZ, RZ, RZ ;  /* 0x000000ffff0a7224 */ /* 0x000fe200078e00ff */
[----:B------:R-:W3:Y:S01]  /*3040*/  LDCU UR7, c[0x0][0x38c] ;  /* 0x00007180ff0777ac */ /* 0x000ee20008000800 */
[----:B------:R-:W-:Y:S01]  /*3050*/  UMOV UR9, URZ ;  /* 0x000000ff00097c82 */ /* 0x000fe20008000000 */
[----:B------:R-:W-:Y:S01]  /*3060*/  UMOV UR76, 0x0 ;  /* 0x00000000004c7882 */ /* 0x000fe20000000000 */
[----:B--2---:R-:W-:Y:S01]  /*3070*/  ULEA UR70, UR4, UR70, 0x18 ;  /* 0x0000004604467291 */ /* 0x004fe2000f8ec0ff */
[----:B------:R-:W-:-:S02]  /*3080*/  UMOV UR77, 0x8080010 ;  /* 0x08080010004d7882 */ /* 0x000fc40000000000 */
[----:B------:R-:W-:Y:S01]  /*3090*/  UMOV UR4, URZ ;  /* 0x000000ff00047c82 */ /* 0x000fe20008000000 */
[----:B------:R-:W-:Y:S01]  /*30a0*/  UIADD3 UR6, UPT, UPT, UR70, 0x24400, URZ ;  /* 0x0002440046067890 */ /* 0x000fe2000fffe0ff */
[----:B------:R-:W-:Y:S01]  /*30b0*/  IMAD.U32 R15, RZ, RZ, UR4 ;  /* 0x00000004ff0f7e24 */ /* 0x000fe2000f8e00ff */
[----:B------:R-:W-:Y:S01]  /*30c0*/  UMOV UR74, 0x0 ;  /* 0x00000000004a7882 */ /* 0x000fe20000000000 */
[----:B------:R-:W-:Y:S01]  /*30d0*/  UMOV UR75, 0x8080010 ;  /* 0x08080010004b7882 */ /* 0x000fe20000000000 */
[----:B----4-:R-:W-:Y:S01]  /*30e0*/  UIADD3 UR5, UPT, UPT, UR5, 0xff, URZ ;  /* 0x000000ff05057890 */ /* 0x010fe2000fffe0ff */
[----:B-1----:R-:W1:Y:S03]  /*30f0*/  LDS R0, [UR70+0x100] ;  /* 0x00010046ff007984 */ /* 0x002e660008000800 */
[----:B------:R-:W-:Y:S02]  /*3100*/  USHF.R.S32.HI UR4, URZ, 0x1f, UR5 ;  /* 0x0000001fff047899 */ /* 0x000fe40008011405 */
[----:B---3--:R-:W-:-:S02]  /*3110*/  UISETP.GE.AND UP3, UPT, UR7, 0x1, UPT ;  /* 0x000000010700788c */ /* 0x008fc4000bf66270 */
[----:B------:R-:W-:Y:S02]  /*3120*/  ULEA.HI UR4, UR4, UR5, URZ, 0x8 ;  /* 0x0000000504047291 */ /* 0x000fe4000f8f40ff */
[----:B------:R-:W-:Y:S02]  /*3130*/  UIADD3 UR5, UPT, UPT, UR70, 0x4400, URZ ;  /* 0x0000440046057890 */ /* 0x000fe4000fffe0ff */
[----:B------:R-:W-:Y:S02]  /*3140*/  USHF.R.S32.HI UR8, URZ, 0x8, UR4 ;  /* 0x00000008ff087899 */ /* 0x000fe40008011404 */
[----:B------:R-:W-:Y:S02]  /*3150*/  USHF.R.U32.HI UR4, URZ, 0x4, UR6 ;  /* 0x00000004ff047899 */ /* 0x000fe40008011606 */
[----:B------:R-:W-:Y:S02]  /*3160*/  UISETP.LT.AND UP0, UPT, UR8, 0x1, UPT ;  /* 0x000000010800788c */ /* 0x000fe4000bf01270 */
[----:B------:R-:W-:Y:S01]  /*3170*/  IMAD.U32 R12, RZ, RZ, UR8 ;  /* 0x00000008ff0c7e24 */ /* 0x000fe2000f8e00ff */
[----:B------:R-:W-:-:S02]  /*3180*/  ULOP3.LUT UR4, UR4, 0x3fff, URZ, 0xc0, !UPT ;  /* 0x00003fff04047892 */ /* 0x000fc4000f8ec0ff */
[----:B------:R-:W-:Y:S02]  /*3190*/  USEL UR6, UR8, 0x1, !UP0 ;  /* 0x0000000108067887 */ /* 0x000fe4000c000000 */
[----:B------:R-:W-:Y:S02]  /*31a0*/  ULOP3.LUT UR73, UR4, 0x10000, URZ, 0xfc, !UPT ;  /* 0x0001000004497892 */ /* 0x000fe4000f8efcff */
[----:B------:R-:W-:Y:S02]  /*31b0*/  UIADD3 UR4, UPT, UPT, -UR6, URZ, URZ ;  /* 0x000000ff06047290 */ /* 0x000fe4000fffe1ff */
[----:B------:R-:W-:-:S04]  /*31c0*/  USHF.R.U32.HI UR5, URZ, 0x4, UR5 ;  /* 0x00000004ff057899 */ /* 0x000fc80008011605 */
[----:B------:R-:W-:Y:S01]  /*31d0*/  ULOP3.LUT UR5, UR5, 0x3fff, URZ, 0xc0, !UPT ;  /* 0x00003fff05057892 */ /* 0x000fe2000f8ec0ff */
[----:B------:R-:W-:-:S03]  /*31e0*/  MOV R14, UR4 ;  /* 0x00000004000e7c02 */ /* 0x000fc60008000f00 */
[----:B------:R-:W-:Y:S01]  /*31f0*/  ULOP3.LUT UR72, UR5, 0x10000, URZ, 0xfc, !UPT ;  /* 0x0001000005487892 */ /* 0x000fe2000f8efcff */
[----:B-1----:R-:W-:-:S13]  /*3200*/  R2UR UR8, R0 ;  /* 0x00000000000872ca */ /* 0x002fda00000e0000 */
[----:B------:R-:W-:-:S07]  /*3210*/  MOV R16, UR8 ;  /* 0x0000000800107c02 */ /* 0x000fce0008000f00 */
.L_x_61:
[----:B------:R-:W-:Y:S02]  /*3220*/  LEA R0, R10, UR70, 0x3 ;  /* 0x000000460a007c11 */ /* 0x000fe4000f8e18ff */
[----:B------:R-:W-:Y:S02]  /*3230*/  SHF.L.U32 R2, R9, 0x1f, RZ ;  /* 0x0000001f09027819 */ /* 0x000fe400000006ff */
[----:B------:R-:W-:Y:S01]  /*3240*/  PLOP3.LUT P0, PT, PT, PT, UP3, 0x80, 0x8 ;  /* 0x000000000008781c */ /* 0x000fe20003f0f038 */
[----:B------:R-:W-:Y:S01]  /*3250*/  VIADD R3, R0, 0x60 ;  /* 0x0000006000037836 */ /* 0x000fe20000000000 */
[----:B-1----:R-:W1:Y:S02]  /*3260*/  SYNCS.PHASECHK.TRANS64.TRYWAIT P1, [R0+URZ+0x50], R2 ;  /* 0x00005002000075a7 */ /* 0x002e6400080211ff */
[----:B-1----:R-:W-:Y:S09]  /*3270*/  @!P1 BRA `(.L_x_55) ;  /* 0x0000003c00309947 */ /* 0x002ff20003800000 */
.L_x_115:
[----:B------:R-:W-:Y:S01]  /*3280*/  LEA R4, R10, UR70, 0x4 ;  /* 0x000000460a047c11 */ /* 0x000fe2000f8e20ff */
[----:B------:R-:W-:Y:S01]  /*3290*/  @UP3 ULEA UR4, UR9, UR70, 0x3 ;  /* 0x0000004609043291 */ /* 0x000fe2000f8e18ff */
[----:B------:R-:W-:Y:S02]  /*32a0*/  R2UR UR5, R15 ;  /* 0x000000000f0572ca */ /* 0x000fe400000e0000 */
[----:B------:R-:W-:Y:S02]  /*32b0*/  PLOP3.LUT P2, PT, PT, PT, PT, 0x80, 0x8 ;  /* 0x000000000008781c */ /* 0x000fe40003f4f070 */
[----:B------:R-:W2:Y:S01]  /*32c0*/  LDS.128 R4, [R4+0xe0] ;  /* 0x0000e00004047984 */ /* 0x000ea20000000c00 */
[----:B------:R-:W-:Y:S02]  /*32d0*/  PRMT R3, RZ, 0x654, R3 ;  /* 0x00000654ff037816 */ /* 0x000fe40000000003 */
[----:B-1----:R-:W-:Y:S01]  /*32e0*/  @P0 SHF.L.U32 R2, R8, 0x1f, RZ ;  /* 0x0000001f08020819 */ /* 0x002fe200000006ff */
[----:B------:R-:W-:Y:S01]  /*32f0*/  @!PT LDS RZ, [RZ] ;  /* 0x00000000fffff984 */ /* 0x000fe20000000800 */
[----:B------:R-:W-:Y:S01]  /*3300*/  @!PT LDS RZ, [RZ] ;  /* 0x00000000fffff984 */ /* 0x000fe20000000800 */
[----:B------:R-:W-:Y:S01]  /*3310*/  @!PT LDS RZ, [RZ] ;  /* 0x00000000fffff984 */ /* 0x000fe20000000800 */
[----:B------:R-:W-:Y:S01]  /*3320*/  @!PT LDS RZ, [RZ] ;  /* 0x00000000fffff984 */ /* 0x000fe20000000800 */
[----:B------:R1:W-:Y:S06]  /*3330*/  MEMBAR.ALL.CTA ;  /* 0x0000000000007992 */ /* 0x0003ec0000008000 */
[----:B-1----:R-:W1:Y:S01]  /*3340*/  FENCE.VIEW.ASYNC.S ;  /* 0x00000000000073c6 */ /* 0x002e620000000000 */
[----:B------:R-:W-:-:S02]  /*3350*/  SHF.L.U32 R0, R11, 0x1f, RZ ;  /* 0x0000001f0b007819 */ /* 0x000fc400000006ff */
[----:B------:R-:W-:Y:S01]  /*3360*/  R2UR UR6, R16 ;  /* 0x00000000100672ca */ /* 0x000fe200000e0000 */
[----:B------:R-:W-:-:S06]  /*3370*/  ULEA UR7, UR5, UR70, 0x3 ;  /* 0x0000004605077291 */ /* 0x000fcc000f8e18ff */
[----:B------:R-:W-:-:S06]  /*3380*/  IMAD.U32 R13, RZ, RZ, UR7 ;  /* 0x00000007ff0d7e24 */ /* 0x000fcc000f8e00ff */
[----:B------:R-:W-:Y:S01]  /*3390*/  ULEA UR8, UR5, UR6, 0x5 ;  /* 0x0000000605087291 */ /* 0x000fe2000f8e28ff */
[----:B-1----:R1:W-:Y:S01]  /*33a0*/  SYNCS.ARRIVE.TRANS64.RED.A1T0 RZ, [R3+URZ], RZ ;  /* 0x000000ff03ff79a7 */ /* 0x0023e200081004ff */
[----:B------:R1:W3:Y:S01]  /*33b0*/  @P0 SYNCS.PHASECHK.TRANS64.TRYWAIT P2, [UR4], R2 ;  /* 0x00000002ff0005a7 */ /* 0x0002e20008041104 */
[----:B--2---:R-:W-:Y:S01]  /*33c0*/  LOP3.LUT P1, RZ, R6, 0x1, RZ, 0xc0, !PT ;  /* 0x0000000106ff7812 */ /* 0x004fe2000782c0ff */
[----:B------:R-:W2:Y:S02]  /*33d0*/  SYNCS.PHASECHK.TRANS64.TRYWAIT P0, [UR7+0x90], R0 ;  /* 0x00009000ff0075a7 */ /* 0x000ea40008001107 */
[----:B-123--:R-:W-:Y:S10]  /*33e0*/  @!P0 BRA `(.L_x_56) ;  /* 0x0000003800e88947 */ /* 0x00eff40003800000 */
.L_x_117:
[----:B------:R-:W-:Y:S01]  /*33f0*/  IADD3 R10, PT, PT, R10, 0x1, RZ ;  /* 0x000000010a0a7810 */ /* 0x000fe20007ffe0ff */
[----:B------:R-:W-:Y:S06]  /*3400*/  BRA.U !UP3, `(.L_x_57) ;  /* 0x000000050bec7547 */ /* 0x000fec000b800000 */
[----:B------:R-:W-:Y:S01]  /*3410*/  R2UR UR69, R14 ;  /* 0x000000000e4572ca */ /* 0x000fe200000e0000 */
[----:B------:R-:W-:Y:S01]  /*3420*/  UPLOP3.LUT UP4, UPT, UPT, UPT, UPT, 0x40, 0x4 ;  /* 0x000000000004789c */ /* 0x000fe20003f8e870 */
[----:B------:R-:W-:Y:S01]  /*3430*/  R2UR UR68, R12 ;  /* 0x000000000c4472ca */ /* 0x000fe200000e0000 */
[----:B------:R-:W-:-:S14]  /*3440*/  UMOV UR7, UR9 ;  /* 0x0000000900077c82 */ /* 0x000fdc0008000000 */
.L_x_60:
[----:B------:R-:W-:Y:S02]  /*3450*/  UIADD3 UR69, UPT, UPT, UR69, 0x1, URZ ;  /* 0x0000000145457890 */ /* 0x000fe4000fffe0ff */
[----:B--2---:R-:W-:Y:S02]  /*3460*/  ULEA UR5, UR7, UR70, 0x3 ;  /* 0x0000004607057291 */ /* 0x004fe4000f8e18ff */
[----:B------:R-:W-:Y:S01]  /*3470*/  UISETP.NE.AND UP0, UPT, UR69, URZ, UPT ;  /* 0x000000ff4500728c */ /* 0x000fe2000bf05270 */
[----:B------:R-:W-:Y:S10]  /*3480*/  @P2 BRA `(.L_x_58) ;  /* 0x00000000000c2947 */ /* 0x000ff40003800000 */
[----:B-1----:R-:W-:Y:S04]  /*3490*/  SHF.L.U32 R2, R8, 0x1f, RZ ;  /* 0x0000001f08027819 */ /* 0x002fe800000006ff */
[----:B------:R-:W1:Y:S02]  /*34a0*/  SYNCS.PHASECHK.TRANS64.TRYWAIT P0, [UR5], R2 ;  /* 0x00000002ff0075a7 */ /* 0x000e640008001105 */
[----:B-1----:R-:W-:Y:S05]  /*34b0*/  @!P0 BRA `(.L_x_59) ;  /* 0x0000003800d08947 */ /* 0x002fea0003800000 */
.L_x_58:
[----:B------:R-:W-:Y:S01]  /*34c0*/  UISETP.NE.AND UP1, UPT, UR68, 0x1, UPT ;  /* 0x000000014400788c */ /* 0x000fe2000bf25270 */
[----:B------:R-:W-:Y:S01]  /*34d0*/  PLOP3.LUT P2, PT, PT, PT, PT, 0x80, 0x8 ;  /* 0x000000000008781c */ /* 0x000fe20003f4f070 */
[----:B------:R-:W-:Y:S01]  /*34e0*/  UIADD3 UR9, UPT, UPT, UR7, 0x1, URZ ;  /* 0x0000000107097890 */ /* 0x000fe2000fffe0ff */
[----:B------:R-:W-:Y:S01]  /*34f0*/  MOV.SPILL R3, UR75 ;  /* 0x0000004b00037c02 */ /* 0x000fe20009000f00 */
[----:B------:R-:W-:Y:S01]  /*3500*/  UIADD3 UR71, UPT, UPT, UR5, 0x10, URZ ;  /* 0x0000001005477890 */ /* 0x000fe2000fffe0ff */
[----:B-1----:R-:W-:Y:S01]  /*3510*/  MOV.SPILL R2, UR74 ;  /* 0x0000004a00027c02 */ /* 0x002fe20009000f00 */
[----:B------:R-:W-:Y:S01]  /*3520*/  UISETP.NE.AND UP2, UPT, UR9, 0x2, UPT ;  /* 0x000000020900788c */ /* 0x000fe2000bf45270 */
[----:B------:R-:W-:Y:S01]  /*3530*/  PLOP3.LUT P0, PT, PT, PT, UP1, 0x80, 0x8 ;  /* 0x000000000008781c */ /* 0x000fe20003f0f018 */
[----:B------:R-:W-:Y:S02]  /*3540*/  ULEA UR6, UR7, UR73, 0xa ;  /* 0x0000004907067291 */ /* 0x000fe4000f8e50ff */
[----:B------:R-:W-:Y:S02]  /*3550*/  USEL UR5, URZ, 0x1, UP2 ;  /* 0x00000001ff057887 */ /* 0x000fe40009000000 */
[----:B------:R-:W-:Y:S02]  /*3560*/  USEL UR9, UR9, URZ, UP2 ;  /* 0x000000ff09097287 */ /* 0x000fe40009000000 */
[----:B------:R-:W-:Y:S02]  /*3570*/  ULEA UR4, UR7, UR72, 0xc ;  /* 0x0000004807047291 */ /* 0x000fe4000f8e60ff */
[----:B------:R-:W-:Y:S01]  /*3580*/  @UP1 ULEA UR7, UR9, UR70, 0x3 ;  /* 0x0000004609071291 */ /* 0x000fe2000f8e18ff */
[----:B------:R-:W-:Y:S01]  /*3590*/  LOP3.LUT R8, R8, UR5, RZ, 0x3c, !PT ;  /* 0x0000000508087c12 */ /* 0x000fe2000f8e3cff */
[----:B------:R-:W-:Y:S02]  /*35a0*/  UIADD3 UR20, UPT, UPT, UR6, 0x2, URZ ;  /* 0x0000000206147890 */ /* 0x000fe4000fffe0ff */
[----:B------:R-:W-:Y:S01]  /*35b0*/  UIADD3 UR18, UPT, UPT, UR4, 0x2, URZ ;  /* 0x0000000204127890 */ /* 0x000fe2000fffe0ff */
[----:B------:R-:W-:Y:S01]  /*35c0*/  @P0 SHF.L.U32 R0, R8, 0x1f, RZ ;  /* 0x0000001f08000819 */ /* 0x000fe200000006ff */
[----:B------:R-:W-:Y:S02]  /*35d0*/  UIADD3 UR14, UPT, UPT, UR6, 0x4, URZ ;  /* 0x00000004060e7890 */ /* 0x000fe4000fffe0ff */
[----:B------:R-:W-:Y:S01]  /*35e0*/  UIADD3 UR12, UPT, UPT, UR4, 0x4, URZ ;  /* 0x00000004040c7890 */ /* 0x000fe2000fffe0ff */
[----:B------:R2:W3:Y:S01]  /*35f0*/  @P0 SYNCS.PHASECHK.TRANS64.TRYWAIT P2, [UR7], R0 ;  /* 0x00000000ff0005a7 */ /* 0x0004e20008041107 */
[----:B------:R-:W-:Y:S02]  /*3600*/  UIADD3 UR66, UPT, UPT, UR6, 0x6, URZ ;  /* 0x0000000606427890 */ /* 0x000fe4000fffe0ff */
        /* <DEDUP_REMOVED lines=24> */
[----:B------:R-:W-:Y:S01]  /*3790*/  UIADD3 UR68, UPT, UPT, UR68, -0x1, URZ ;  /* 0xffffffff44447890 */ /* 0x000fe2000fffe0ff */
[----:B------:R-:W-:Y:S01]  /*37a0*/  UMOV UR7, 0x40004040 ;  /* 0x4000404000077882 */ /* 0x000fe20000000000 */
[----:B------:R-:W-:Y:S01]  /*37b0*/  UMOV UR74, 0x0 ;  /* 0x00000000004a7882 */ /* 0x000fe20000000000 */
[----:B------:R-:W-:Y:S01]  /*37c0*/  UMOV UR75, 0x8080010 ;  /* 0x08080010004b7882 */ /* 0x000fe20000000000 */
[----:B------:R-:W-:Y:S01]  /*37d0*/  UMOV UR5, 0x40004040 ;  /* 0x4000404000057882 */ /* 0x000fe20000000000 */
[----:B------:R-:W-:Y:S01]  /*37e0*/  UMOV UR21, 0x40004040 ;  /* 0x4000404000157882 */ /* 0x000fe20000000000 */
[----:B------:R1:W-:Y:S01]  /*37f0*/  UTCHMMA gdesc[UR4], gdesc[UR6], tmem[UR8], tmem[UR74], idesc[UR75], UP4 ;  /* 0x00ff4a06040075ea */ /* 0x0003e2000a000008 */
[----:B------:R-:W-:Y:S01]  /*3800*/  UPLOP3.LUT UP4, UPT, UPT, UPT, UPT, 0x80, 0x8 ;  /* 0x000000000008789c */ /* 0x000fe20003f8f070 */
[----:B------:R-:W-:Y:S01]  /*3810*/  UMOV UR19, 0x40004040 ;  /* 0x4000404000137882 */ /* 0x000fe20000000000 */
[----:B------:R-:W-:Y:S01]  /*3820*/  UMOV UR15, 0x40004040 ;  /* 0x40004040000f7882 */ /* 0x000fe20000000000 */
[----:B------:R4:W-:Y:S01]  /*3830*/  UTCHMMA gdesc[UR18], gdesc[UR20], tmem[UR8], tmem[UR74], idesc[UR75], UPT ;  /* 0x00ff4a14120075ea */ /* 0x0009e2000b800008 */
[----:B------:R-:W-:Y:S01]  /*3840*/  UMOV UR13, 0x40004040 ;  /* 0x40004040000d7882 */ /* 0x000fe20000000000 */
        /* <DEDUP_REMOVED lines=18> */
[----:B-1----:R-:W-:Y:S01]  /*3970*/  UIADD3 UR4, UPT, UPT, UR4, 0xc06, URZ ;  /* 0x00000c0604047890 */ /* 0x002fe2000fffe0ff */
[----:B------:R-:W-:Y:S01]  /*3980*/  UMOV UR6, 0x0 ;  /* 0x0000000000067882 */ /* 0x000fe20000000000 */
[----:B------:R-:W-:Y:S01]  /*3990*/  UMOV UR7, 0x8080010 ;  /* 0x0808001000077882 */ /* 0x000fe20000000000 */
[----:B------:R-:W-:Y:S01]  /*39a0*/  UMOV UR31, 0x40004040 ;  /* 0x40004040001f7882 */ /* 0x000fe20000000000 */
[----:B----4-:R-:W-:Y:S01]  /*39b0*/  UMOV UR20, 0x0 ;  /* 0x0000000000147882 */ /* 0x010fe20000000000 */
[----:B------:R-:W-:Y:S01]  /*39c0*/  UMOV UR21, 0x8080010 ;  /* 0x0808001000157882 */ /* 0x000fe20000000000 */
[----:B------:R-:W-:Y:S01]  /*39d0*/  R2UR.FILL UR75, R3 ;  /* 0x00000000034b72ca */ /* 0x000fe200004e0000 */
[----:B------:R1:W-:Y:S01]  /*39e0*/  UTCHMMA gdesc[UR12], gdesc[UR14], tmem[UR8], tmem[UR20], idesc[UR21], UPT ;  /* 0x00ff140e0c0075ea */ /* 0x0003e2000b800008 */
[----:B------:R-:W-:Y:S01]  /*39f0*/  R2UR.FILL UR74, R2 ;  /* 0x00000000024a72ca */ /* 0x000fe200004e0000 */
[----:B------:R-:W-:Y:S01]  /*3a00*/  UTCHMMA gdesc[UR64], gdesc[UR66], tmem[UR8], tmem[UR20], idesc[UR21], UPT ;  /* 0x00ff1442400075ea */ /* 0x000fe2000b800008 */
[----:B------:R-:W-:Y:S01]  /*3a10*/  UTCHMMA gdesc[UR60], gdesc[UR62], tmem[UR8], tmem[UR20], idesc[UR21], UPT ;  /* 0x00ff143e3c0075ea */ /* 0x000fe2000b800008 */
[----:B------:R-:W-:Y:S01]  /*3a20*/  UMOV UR18, 0x0 ;  /* 0x0000000000127882 */ /* 0x000fe20000000000 */
[----:B------:R-:W-:Y:S01]  /*3a30*/  UMOV UR19, 0x8080010 ;  /* 0x0808001000137882 */ /* 0x000fe20000000000 */
[----:B------:R-:W-:Y:S01]  /*3a40*/  UMOV UR29, 0x40004040 ;  /* 0x40004040001d7882 */ /* 0x000fe20000000000 */
[----:B------:R-:W-:Y:S01]  /*3a50*/  UTCHMMA gdesc[UR56], gdesc[UR58], tmem[UR8], tmem[UR18], idesc[UR19], UPT ;  /* 0x00ff123a380075ea */ /* 0x000fe2000b800008 */
[----:B------:R-:W-:Y:S01]  /*3a60*/  UTCHMMA gdesc[UR52], gdesc[UR54], tmem[UR8], tmem[UR18], idesc[UR19], UPT ;  /* 0x00ff1236340075ea */ /* 0x000fe2000b800008 */
[----:B------:R-:W-:Y:S01]  /*3a70*/  UTCHMMA gdesc[UR48], gdesc[UR50], tmem[UR8], tmem[UR18], idesc[UR19], UPT ;  /* 0x00ff1232300075ea */ /* 0x000fe2000b800008 */
[----:B------:R-:W-:Y:S01]  /*3a80*/  UTCHMMA gdesc[UR44], gdesc[UR46], tmem[UR8], tmem[UR6], idesc[UR7], UPT ;  /* 0x00ff062e2c0075ea */ /* 0x000fe2000b800008 */
[----:B------:R-:W-:Y:S01]  /*3a90*/  UTCHMMA gdesc[UR40], gdesc[UR42], tmem[UR8], tmem[UR6], idesc[UR7], UPT ;  /* 0x00ff062a280075ea */ /* 0x000fe2000b800008 */
[----:B------:R-:W-:Y:S01]  /*3aa0*/  UTCHMMA gdesc[UR36], gdesc[UR38], tmem[UR8], tmem[UR18], idesc[UR19], UPT ;  /* 0x00ff1226240075ea */ /* 0x000fe2000b800008 */
[----:B------:R-:W-:Y:S01]  /*3ab0*/  UMOV UR27, 0x40004040 ;  /* 0x40004040001b7882 */ /* 0x000fe20000000000 */
[----:B------:R-:W-:Y:S01]  /*3ac0*/  UMOV UR25, 0x40004040 ;  /* 0x4000404000197882 */ /* 0x000fe20000000000 */
[----:B------:R-:W-:Y:S01]  /*3ad0*/  UMOV UR23, 0x40004040 ;  /* 0x4000404000177882 */ /* 0x000fe20000000000 */
[----:B------:R-:W-:Y:S01]  /*3ae0*/  UMOV UR17, 0x40004040 ;  /* 0x4000404000117882 */ /* 0x000fe20000000000 */
[----:B------:R-:W-:Y:S01]  /*3af0*/  UMOV UR11, 0x40004040 ;  /* 0x40004040000b7882 */ /* 0x000fe20000000000 */
[----:B-1----:R-:W-:Y:S01]  /*3b00*/  UMOV UR14, 0x0 ;  /* 0x00000000000e7882 */ /* 0x002fe20000000000 */
[----:B------:R-:W-:Y:S01]  /*3b10*/  UMOV UR15, 0x8080010 ;  /* 0x08080010000f7882 */ /* 0x000fe20000000000 */
[----:B------:R-:W-:Y:S01]  /*3b20*/  UMOV UR12, 0x0 ;  /* 0x00000000000c7882 */ /* 0x000fe20000000000 */
[----:B------:R-:W-:Y:S01]  /*3b30*/  UMOV UR13, 0x8080010 ;  /* 0x08080010000d7882 */ /* 0x000fe20000000000 */
[----:B------:R-:W-:Y:S01]  /*3b40*/  UTCHMMA gdesc[UR32], gdesc[UR34], tmem[UR8], tmem[UR14], idesc[UR15], UPT ;  /* 0x00ff0e22200075ea */ /* 0x000fe2000b800008 */
[----:B------:R-:W-:Y:S01]  /*3b50*/  UTCHMMA gdesc[UR28], gdesc[UR30], tmem[UR8], tmem[UR12], idesc[UR13], UPT ;  /* 0x00ff0c1e1c0075ea */ /* 0x000fe2000b800008 */
[----:B------:R1:W-:Y:S01]  /*3b60*/  UTCHMMA gdesc[UR24], gdesc[UR26], tmem[UR8], tmem[UR6], idesc[UR7], UPT ;  /* 0x00ff061a180075ea */ /* 0x0003e2000b800008 */
[----:B------:R2:W-:Y:S01]  /*3b70*/  UTCHMMA gdesc[UR16], gdesc[UR22], tmem[UR8], tmem[UR76], idesc[UR77], UPT ;  /* 0x00ff4c16100075ea */ /* 0x0005e2000b800008 */
[----:B------:R2:W-:Y:S01]  /*3b80*/  UTCHMMA gdesc[UR4], gdesc[UR10], tmem[UR8], tmem[UR74], idesc[UR75], UPT ;  /* 0x00ff4a0a040075ea */ /* 0x0005e2000b800008 */
[----:B------:R2:W-:Y:S01]  /*3b90*/  UTCBAR [UR71], URZ ;  /* 0x000000ff470073e9 */ /* 0x0005e200080000ff */
[----:B-1----:R-:W-:Y:S01]  /*3ba0*/  UMOV UR7, UR9 ;  /* 0x0000000900077c82 */ /* 0x002fe20008000000 */
[----:B---3--:R-:W-:Y:S05]  /*3bb0*/  BRA.U UP0, `(.L_x_60) ;  /* 0xfffffff900247547 */ /* 0x008fea000b83ffff */
.L_x_57:
[----:B--2---:R-:W-:Y:S02]  /*3bc0*/  R2UR UR4, R15 ;  /* 0x000000000f0472ca */ /* 0x004fe400000e0000 */
[----:B------:R-:W-:Y:S02]  /*3bd0*/  R2UR UR5, R13 ;  /* 0x000000000d0572ca */ /* 0x000fe400000e0000 */
[----:B------:R-:W-:-:S04]  /*3be0*/  ISETP.NE.AND P0, PT, R10, 0x2, PT ;  /* 0x000000020a00780c */ /* 0x000fc80003f05270 */
[----:B-1----:R-:W-:Y:S02]  /*3bf0*/  SEL R0, RZ, 0x1, P0 ;  /* 0x00000001ff007807 */ /* 0x002fe40000000000 */
[----:B------:R-:W-:Y:S02]  /*3c00*/  SEL R10, R10, RZ, P0 ;  /* 0x000000ff0a0a7207 */ /* 0x000fe40000000000 */
[----:B------:R-:W-:Y:S01]  /*3c10*/  LOP3.LUT R9, R9, R0, RZ, 0x3c, !PT ;  /* 0x0000000009097212 */ /* 0x000fe200078e3cff */
[----:B------:R-:W-:Y:S02]  /*3c20*/  UIADD3 UR4, UPT, UPT, UR4, 0x1, URZ ;  /* 0x0000000104047890 */ /* 0x000fe4000fffe0ff */
[----:B------:R-:W-:Y:S02]  /*3c30*/  UIADD3 UR5, UPT, UPT, UR5, 0x70, URZ ;  /* 0x0000007005057890 */ /* 0x000fe4000fffe0ff */
[----:B------:R-:W-:-:S04]  /*3c40*/  UISETP.NE.AND UP0, UPT, UR4, 0x4, UPT ;  /* 0x000000040400788c */ /* 0x000fc8000bf05270 */
[----:B------:R-:W-:Y:S02]  /*3c50*/  USEL UR6, URZ, 0x1, UP0 ;  /* 0x00000001ff067887 */ /* 0x000fe40008000000 */
[----:B------:R-:W-:Y:S01]  /*3c60*/  USEL UR4, UR4, URZ, UP0 ;  /* 0x000000ff04047287 */ /* 0x000fe20008000000 */
[----:B------:R1:W-:Y:S03]  /*3c70*/  UTCBAR [UR5], URZ ;  /* 0x000000ff050073e9 */ /* 0x0003e600080000ff */
[----:B------:R-:W-:Y:S02]  /*3c80*/  LOP3.LUT R11, R11, UR6, RZ, 0x3c, !PT ;  /* 0x000000060b0b7c12 */ /* 0x000fe4000f8e3cff */
[----:B------:R-:W-:Y:S01]  /*3c90*/  IMAD.U32 R15, RZ, RZ, UR4 ;  /* 0x00000004ff0f7e24 */ /* 0x000fe2000f8e00ff */
[----:B------:R-:W-:Y:S06]  /*3ca0*/  @P1 BRA `(.L_x_61) ;  /* 0xfffffff4005c1947 */ /* 0x000fec000383ffff */
[----:B------:R-:W2:Y:S01]  /*3cb0*/  S2UR UR8, SR_CgaCtaId ;  /* 0x00000000000879c3 */ /* 0x000ea20000008800 */
[----:B-1----:R-:W-:Y:S02]  /*3cc0*/  R2UR UR5, R15 ;  /* 0x000000000f0572ca */ /* 0x002fe400000e0000 */
[----:B------:R-:W-:Y:S01]  /*3cd0*/  ELECT P0, URZ, PT ;  /* 0x0000000000ff782f */ /* 0x000fe20003800000 */
[----:B------:R-:W-:Y:S01]  /*3ce0*/  IMAD.MOV.U32 R0, RZ, RZ, 0x1 ;  /* 0x00000001ff007424 */ /* 0x000fe200078e00ff */
[----:B------:R-:W-:Y:S01]  /*3cf0*/  UIADD3 UR70, UPT, UPT, UR70, 0x90, URZ ;  /* 0x0000009046467890 */ /* 0x000fe2000fffe0ff */
[----:B------:R-:W-:Y:S01]  /*3d00*/  SHF.L.U32 R2, R11, 0x1f, RZ ;  /* 0x0000001f0b027819 */ /* 0x000fe200000006ff */
[----:B------:R-:W-:Y:S01]  /*3d10*/  UMOV UR4, 0x40 ;  /* 0x0000004000047882 */ /* 0x000fe20000000000 */
[----:B------:R-:W-:Y:S01]  /*3d20*/  UVIRTCOUNT.DEALLOC.SMPOOL 0x80 ;  /* 0x000000800000784c */ /* 0x000fe20000000000 */
[----:B--2---:R-:W-:-:S05]  /*3d30*/  ULEA UR8, UR8, UR4, 0x18 ;  /* 0x0000000408087291 */ /* 0x004fca000f8ec0ff */
[----:B------:R-:W-:-:S04]  /*3d40*/  ULEA UR4, UR5, UR70, 0x3 ;  /* 0x0000004605047291 */ /* 0x000fc8000f8e18ff */
[----:B------:R1:W-:Y:S05]  /*3d50*/  @P0 STS.U8 [UR8+0x1c], R0 ;  /* 0x00001c00ff000988 */ /* 0x0003ea0008000008 */
[----:B------:R-:W2:Y:S02]  /*3d60*/  SYNCS.PHASECHK.TRANS64.TRYWAIT P0, [UR4], R2 ;  /* 0x00000002ff0075a7 */ /* 0x000ea40008001104 */
[----:B-12---:R-:W-:Y:S05]  /*3d70*/  @!P0 BRA `(.L_x_62) ;  /* 0x0000003000b88947 */ /* 0x006fea0003800000 */
.L_x_120:
[----:B------:R-:W-:-:S13]  /*3d80*/  R2UR UR4, R15 ;  /* 0x000000000f0472ca */ /* 0x000fda00000e0000 */
[----:B------:R-:W-:-:S04]  /*3d90*/  UIADD3 UR4, UPT, UPT, UR4, 0x1, URZ ;  /* 0x0000000104047890 */ /* 0x000fc8000fffe0ff */
[----:B------:R-:W-:-:S04]  /*3da0*/  UISETP.NE.AND UP0, UPT, UR4, 0x4, UPT ;  /* 0x000000040400788c */ /* 0x000fc8000bf05270 */
[----:B------:R-:W-:Y:S02]  /*3db0*/  USEL UR6, URZ, 0x1, UP0 ;  /* 0x00000001ff067887 */ /* 0x000fe40008000000 */
[----:B------:R-:W-:-:S04]  /*3dc0*/  USEL UR4, UR4, URZ, UP0 ;  /* 0x000000ff04047287 */ /* 0x000fc80008000000 */
[----:B------:R-:W-:Y:S01]  /*3dd0*/  ULEA UR5, UR4, UR70, 0x3 ;  /* 0x0000004604057291 */ /* 0x000fe2000f8e18ff */
[----:B-1----:R-:W-:-:S04]  /*3de0*/  LOP3.LUT R2, R11, UR6, RZ, 0x3c, !PT ;  /* 0x000000060b027c12 */ /* 0x002fc8000f8e3cff */
[----:B------:R-:W-:-:S04]  /*3df0*/  SHF.L.U32 R3, R2, 0x1f, RZ ;  /* 0x0000001f02037819 */ /* 0x000fc800000006ff */
[----:B------:R-:W1:Y:S02]  /*3e00*/  SYNCS.PHASECHK.TRANS64.TRYWAIT P0, [UR5], R3 ;  /* 0x00000003ff0075a7 */ /* 0x000e640008001105 */
[----:B-1----:R-:W-:Y:S05]  /*3e10*/  @!P0 BRA `(.L_x_63) ;  /* 0x0000003000a88947 */ /* 0x002fea0003800000 */
.L_x_122:
[----:B------:R-:W-:-:S04]  /*3e20*/  UIADD3 UR4, UPT, UPT, UR4, 0x1, URZ ;  /* 0x0000000104047890 */ /* 0x000fc8000fffe0ff */
[----:B------:R-:W-:-:S04]  /*3e30*/  UISETP.NE.AND UP0, UPT, UR4, 0x4, UPT ;  /* 0x000000040400788c */ /* 0x000fc8000bf05270 */
[----:B------:R-:W-:Y:S02]  /*3e40*/  USEL UR6, URZ, 0x1, UP0 ;  /* 0x00000001ff067887 */ /* 0x000fe40008000000 */
[----:B------:R-:W-:-:S04]  /*3e50*/  USEL UR4, UR4, URZ, UP0 ;  /* 0x000000ff04047287 */ /* 0x000fc80008000000 */
[----:B------:R-:W-:Y:S01]  /*3e60*/  ULEA UR5, UR4, UR70, 0x3 ;  /* 0x0000004604057291 */ /* 0x000fe2000f8e18ff */
[----:B------:R-:W-:-:S04]  /*3e70*/  LOP3.LUT R2, R2, UR6, RZ, 0x3c, !PT ;  /* 0x0000000602027c12 */ /* 0x000fc8000f8e3cff */
[----:B-1----:R-:W-:-:S04]  /*3e80*/  SHF.L.U32 R3, R2, 0x1f, RZ ;  /* 0x0000001f02037819 */ /* 0x002fc800000006ff */
[----:B------:R-:W1:Y:S02]  /*3e90*/  SYNCS.PHASECHK.TRANS64.TRYWAIT P0, [UR5], R3 ;  /* 0x00000003ff0075a7 */ /* 0x000e640008001105 */
[----:B-1----:R-:W-:Y:S05]  /*3ea0*/  @!P0 BRA `(.L_x_64) ;  /* 0x00000030009c8947 */ /* 0x002fea0003800000 */
.L_x_124:
[----:B------:R-:W-:-:S04]  /*3eb0*/  UIADD3 UR4, UPT, UPT, UR4, 0x1, URZ ;  /* 0x0000000104047890 */ /* 0x000fc8000fffe0ff */
[----:B------:R-:W-:-:S04]  /*3ec0*/  UISETP.NE.AND UP0, UPT, UR4, 0x4, UPT ;  /* 0x000000040400788c */ /* 0x000fc8000bf05270 */
[----:B------:R-:W-:Y:S02]  /*3ed0*/  USEL UR5, URZ, 0x1, UP0 ;  /* 0x00000001ff057887 */ /* 0x000fe40008000000 */
[----:B------:R-:W-:-:S04]  /*3ee0*/  USEL UR4, UR4, URZ, UP0 ;  /* 0x000000ff04047287 */ /* 0x000fc80008000000 */
[----:B------:R-:W-:Y:S01]  /*3ef0*/  ULEA UR4, UR4, UR70, 0x3 ;  /* 0x0000004604047291 */ /* 0x000fe2000f8e18ff */
[----:B------:R-:W-:-:S04]  /*3f00*/  LOP3.LUT R2, R2, UR5, RZ, 0x3c, !PT ;  /* 0x0000000502027c12 */ /* 0x000fc8000f8e3cff */
[----:B------:R-:W-:-:S04]  /*3f10*/  SHF.L.U32 R2, R2, 0x1f, RZ ;  /* 0x0000001f02027819 */ /* 0x000fc800000006ff */
[----:B------:R-:W2:Y:S02]  /*3f20*/  SYNCS.PHASECHK.TRANS64.TRYWAIT P0, [UR4], R2 ;  /* 0x00000002ff0075a7 */ /* 0x000ea40008001104 */
[----:B--2---:R-:W-:Y:S05]  /*3f30*/  @!P0 BRA `(.L_x_65) ;  /* 0x0000003000908947 */ /* 0x004fea0003800000 */
.L_x_126:
[----:B------:R-:W-:Y:S01]  /*3f40*/  NOP ;  /* 0x0000000000007918 */ /* 0x000fe20000000000 */
[----:B-1----:R-:W1:Y:S01]  /*3f50*/  LDS R0, [UR8+0x14] ;  /* 0x00001408ff007984 */ /* 0x002e620008000800 */
[----:B------:R-:W-:Y:S01]  /*3f60*/  R2UR UR4, R16 ;  /* 0x00000000100472ca */ /* 0x000fe200000e0000 */
[----:B------:R-:W-:Y:S01]  /*3f70*/  UMOV UR5, 0xffff ;  /* 0x0000ffff00057882 */ /* 0x000fe20000000000 */
[----:B------:R-:W-:-:S11]  /*3f80*/  UMOV UR6, 0x1 ;  /* 0x0000000100067882 */ /* 0x000fd60000000000 */
[----:B------:R-:W-:-:S04]  /*3f90*/  ULOP3.LUT UR4, UR4, 0xffff, URZ, 0xc0, !UPT ;  /* 0x0000ffff04047892 */ /* 0x000fc8000f8ec0ff */
[----:B------:R-:W-:-:S04]  /*3fa0*/  USHF.R.U32.HI UR4, URZ, 0x5, UR4 ;  /* 0x00000005ff047899 */ /* 0x000fc80008011604 */
[----:B------:R-:W-:Y:S02]  /*3fb0*/  USHF.L.U32 UR5, UR5, UR4, URZ ;  /* 0x0000000405057299 */ /* 0x000fe400080006ff */
[----:B------:R-:W-:-:S04]  /*3fc0*/  USHF.L.U32 UR4, UR6, UR4, URZ ;  /* 0x0000000406047299 */ /* 0x000fc800080006ff */
[----:B-1----:R-:W-:-:S04]  /*3fd0*/  LOP3.LUT R0, R0, UR5, RZ, 0xc0, !PT ;  /* 0x0000000500007c12 */ /* 0x002fc8000f8ec0ff */
[----:B------:R-:W-:-:S13]  /*3fe0*/  ISETP.NE.AND P0, PT, R0, UR5, PT ;  /* 0x0000000500007c0c */ /* 0x000fda000bf05270 */
[----:B------:R-:W-:Y:S05]  /*3ff0*/  @P0 BRA `(.L_x_66) ;  /* 0x0000000000580947 */ /* 0x000fea0003800000 */
[----:B------:R-:W1:Y:S02]  /*4000*/  LDS R0, [UR8+0x18] ;  /* 0x00001808ff007984 */ /* 0x000e640008000800 */
[----:B-1----:R-:W-:-:S04]  /*4010*/  LOP3.LUT R0, R0, UR4, RZ, 0xc0, !PT ;  /* 0x0000000400007c12 */ /* 0x002fc8000f8ec0ff */
[----:B------:R-:W-:-:S13]  /*4020*/  ISETP.NE.AND P0, PT, R0, UR4, PT ;  /* 0x0000000400007c0c */ /* 0x000fda000bf05270 */
[----:B------:R-:W-:Y:S05]  /*4030*/  @P0 BRA `(.L_x_67) ;  /* 0x00000000003c0947 */ /* 0x000fea0003800000 */
[----:B------:R-:W1:Y:S01]  /*4040*/  S2R R2, SR_LANEID ;  /* 0x0000000000027919 */ /* 0x000e620000000000 */
[----:B------:R-:W-:-:S06]  /*4050*/  ULOP3.LUT UR5, URZ, UR5, URZ, 0x33, !UPT ;  /* 0x00000005ff057292 */ /* 0x000fcc000f8e33ff */
[----:B------:R-:W-:-:S04]  /*4060*/  IMAD.U32 R0, RZ, RZ, UR5 ;  /* 0x00000005ff007e24 */ /* 0x000fc8000f8e00ff */
[----:B------:R2:W3:Y:S02]  /*4070*/  REDUX UR7, R0 ;  /* 0x00000000000773c4 */ /* 0x0004e40000000000 */
[----:B------:R4:W-:Y:S01]  /*4080*/  UTCATOMSWS.AND URZ, UR5 ;  /* 0x0000000500ff79e3 */ /* 0x0009e20008000000 */
[----:B--2---:R-:W-:Y:S01]  /*4090*/  LOP3.LUT R0, RZ, UR4, RZ, 0x33, !PT ;  /* 0x00000004ff007c12 */ /* 0x004fe2000f8e33ff */
[----:B------:R-:W-:Y:S02]  /*40a0*/  VOTEU.ANY UR4, UPT, PT ;  /* 0x0000000000047886 */ /* 0x000fe400038e0100 */
[----:B------:R-:W-:Y:S02]  /*40b0*/  UFLO.U32 UR4, UR4 ;  /* 0x00000004000472bd */ /* 0x000fe400080e0000 */
[----:B------:R-:W2:Y:S04]  /*40c0*/  REDUX UR6, R0 ;  /* 0x00000000000673c4 */ /* 0x000ea80000000000 */
[----:B-1----:R-:W-:-:S02]  /*40d0*/  ISETP.EQ.U32.AND P0, PT, R2, UR4, PT ;  /* 0x0000000402007c0c */ /* 0x002fc4000bf02070 */
[----:B---3--:R-:W-:-:S11]  /*40e0*/  MOV R2, UR7 ;  /* 0x0000000700027c02 */ /* 0x008fd60008000f00 */
[----:B------:R4:W-:Y:S01]  /*40f0*/  @P0 ATOMS.AND RZ, [UR8+0x14], R2 ;  /* 0x00001402ffff098c */ /* 0x0009e2000a800008 */
[----:B--2---:R-:W-:-:S05]  /*4100*/  IMAD.U32 R0, RZ, RZ, UR6 ;  /* 0x00000006ff007e24 */ /* 0x004fca000f8e00ff */
[----:B------:R4:W-:Y:S01]  /*4110*/  @P0 ATOMS.AND RZ, [UR8+0x18], R0 ;  /* 0x00001800ffff098c */ /* 0x0009e2000a800008 */
[----:B------:R-:W-:Y:S05]  /*4120*/  BRA `(.L_x_68) ;  /* 0x0000000000147947 */ /* 0x000fea0003800000 */
.L_x_67:
[----:B------:R-:W-:Y:S02]  /*4130*/  MOV R2, 0x4150 ;  /* 0x0000415000027802 */ /* 0x000fe40000000f00 */
[----:B-----5:R-:W-:Y:S05]  /*4140*/  CALL.REL.NOINC `($__internal_0_$__cuda_sm10x_tcgen05_guardrail_trap_col_being_dealloced_not_returned_by_alloc) ;  /* 0x0000003000bc7944 */ /* 0x020fea0003c00000 */
[----:B------:R-:W-:Y:S05]  /*4150*/  BRA `(.L_x_68) ;  /* 0x0000000000087947 */ /* 0x000fea0003800000 */
.L_x_66:
[----:B------:R-:W-:Y:S02]  /*4160*/  MOV R2, 0x4180 ;  /* 0x0000418000027802 */ /* 0x000fe40000000f00 */
[----:B-----5:R-:W-:Y:S05]  /*4170*/  CALL.REL.NOINC `($__internal_2_$__cuda_sm10x_tcgen05_guardrail_trap_unallocated_columns_being_dealloced) ;  /* 0x0000003000c87944 */ /* 0x020fea0003c00000 */
.L_x_68:
[----:B------:R-:W-:Y:S01]  /*4180*/  NOP ;  /* 0x0000000000007918 */ /* 0x000fe20000000000 */
[----:B----4-:R-:W-:Y:S05]  /*4190*/  EXIT ;  /* 0x000000000000794d */ /* 0x010fea0003800000 */
.L_x_50:
[----:B------:R-:W-:-:S09]  /*41a0*/  UISETP.NE.OR UP2, UPT, UR10, 0x3, !UP2 ;  /* 0x000000030a00788c */ /* 0x000fd2000d745670 */
[----:B------:R-:W-:Y:S05]  /*41b0*/  BRA.U UP2, `(.L_x_69) ;  /* 0x0000000d02107547 */ /* 0x000fea000b800000 */
[----:B------:R-:W1:Y:S01]  /*41c0*/  LDC R0, c[0x0][0xb30] ;  /* 0x0002cc00ff007b82 */ /* 0x000e620000000800 */
[----:B------:R-:W2:Y:S01]  /*41d0*/  LDCU.64 UR4, c[0x0][0x888] ;  /* 0x00011100ff0477ac */ /* 0x000ea20008000a00 */
[----:B------:R-:W-:Y:S02]  /*41e0*/  HFMA2 R25, -RZ, RZ, 0, 0 ;  /* 0x00000000ff197431 */ /* 0x000fe400000001ff */
[----:B------:R-:W-:Y:S01]  /*41f0*/  IMAD.MOV.U32 R27, RZ, RZ, 0x1 ;  /* 0x00000001ff1b7424 */ /* 0x000fe200078e00ff */
[----:B------:R-:W-:Y:S01]  /*4200*/  MOV R23, 0x2000 ;  /* 0x0000200000177802 */ /* 0x000fe20000000f00 */
[----:B------:R-:W4:Y:S01]  /*4210*/  LDCU.64 UR16, c[0x0][0x890] ;  /* 0x00011200ff1077ac */ /* 0x000f220008000a00 */
[----:B------:R-:W-:Y:S01]  /*4220*/  IMAD.MOV.U32 R26, RZ, RZ, RZ ;  /* 0x000000ffff1a7224 */ /* 0x000fe200078e00ff */
[----:B------:R-:W3:Y:S01]  /*4230*/  LDC R22, c[0x0][0x370] ;  /* 0x0000dc00ff167b82 */ /* 0x000ee20000000800 */
[----:B------:R-:W-:Y:S01]  /*4240*/  UMOV UR7, 0x400 ;  /* 0x0000040000077882 */ /* 0x000fe20000000000 */
[----:B------:R-:W-:-:S02]  /*4250*/  UPLOP3.LUT UP1, UPT, UPT, UPT, UPT, 0x40, 0x4 ;  /* 0x000000000004789c */ /* 0x000fc40003f2e870 */
[----:B------:R-:W-:Y:S01]  /*4260*/  ULEA UR7, UR45, UR7, 0x18 ;  /* 0x000000072d077291 */ /* 0x000fe2000f8ec0ff */
[----:B------:R-:W-:-:S03]  /*4270*/  UMOV UR13, URZ ;  /* 0x000000ff000d7c82 */ /* 0x000fc60008000000 */
[----:B------:R-:W3:Y:S01]  /*4280*/  LDC R3, c[0x0][0xb0c] ;  /* 0x0002c300ff037b82 */ /* 0x000ee20000000800 */
[----:B--2---:R-:W-:Y:S02]  /*4290*/  UISETP.NE.U32.AND UP2, UPT, UR4, URZ, UPT ;  /* 0x000000ff0400728c */ /* 0x004fe4000bf45070 */
[----:B----4-:R-:W-:-:S05]  /*42a0*/  UISETP.NE.U32.AND UP3, UPT, UR16, URZ, UPT ;  /* 0x000000ff1000728c */ /* 0x010fca000bf65070 */
[----:B------:R-:W2:Y:S01]  /*42b0*/  LDC R20, c[0x0][0xb20] ;  /* 0x0002c800ff147b82 */ /* 0x000ea20000000800 */
[----:B-1----:R-:W-:Y:S01]  /*42c0*/  ISETP.NE.AND P1, PT, R0, 0x1, PT ;  /* 0x000000010000780c */ /* 0x002fe20003f25270 */
[----:B------:R-:W-:Y:S02]  /*42d0*/  UISETP.NE.AND.EX UP2, UPT, UR5, URZ, UPT, UP2 ;  /* 0x000000ff0500728c */ /* 0x000fe4000bf45320 */
[----:B------:R-:W-:-:S04]  /*42e0*/  UISETP.NE.AND.EX UP3, UPT, UR17, URZ, UPT, UP3 ;  /* 0x000000ff1100728c */ /* 0x000fc8000bf65330 */
[----:B------:R-:W1:Y:S08]  /*42f0*/  LDC.64 R28, c[0x0][0x348] ;  /* 0x0000d200ff1c7b82 */ /* 0x000e700000000a00 */
[----:B------:R-:W4:Y:S08]  /*4300*/  LDC.64 R14, c[0x0][0xb10] ;  /* 0x0002c400ff0e7b82 */ /* 0x000f300000000a00 */
[----:B------:R-:W1:Y:S08]  /*4310*/  LDC.64 R6, c[0x0][0xb18] ;  /* 0x0002c600ff067b82 */ /* 0x000e700000000a00 */
[----:B------:R-:W1:Y:S08]  /*4320*/  LDC.64 R4, c[0x0][0xb28] ;  /* 0x0002ca00ff047b82 */ /* 0x000e700000000a00 */
[----:B--23--:R-:W1:Y:S02]  /*4330*/  LDC R21, c[0x0][0x374] ;  /* 0x0000dd00ff157b82 */ /* 0x00ce640000000800 */
.L_x_77:
[C---:B------:R-:W-:Y:S02]  /*4340*/  LEA R0, R26.reuse, UR7, 0x3 ;  /* 0x000000071a007c11 */ /* 0x040fe4000f8e18ff */
[----:B------:R-:W-:Y:S02]  /*4350*/  SHF.L.U32 R2, R25, 0x1f, RZ ;  /* 0x0000001f19027819 */ /* 0x000fe400000006ff */
[----:B------:R-:W-:Y:S02]  /*4360*/  LEA R16, R26, UR7, 0x4 ;  /* 0x000000071a107c11 */ /* 0x000fe4000f8e20ff */
[----:B--2---:R-:W2:Y:S02]  /*4370*/  SYNCS.PHASECHK.TRANS64.TRYWAIT P0, [R0+URZ+0x50], R2 ;  /* 0x00005002000075a7 */ /* 0x004ea400080011ff */
[----:B--2---:R-:W-:Y:S05]  /*4380*/  @!P0 BRA `(.L_x_70) ;  /* 0x0000002c00948947 */ /* 0x004fea0003800000 */
.L_x_127:
[----:B------:R-:W-:Y:S01]  /*4390*/  ISETP.GE.AND P0, PT, R40, 0x1, PT ;  /* 0x000000012800780c */ /* 0x000fe20003f06270 */
[----:B------:R-:W3:Y:S01]  /*43a0*/  LDS.128 R16, [R16+0xe0] ;  /* 0x0000e00010107984 */ /* 0x000ee20000000c00 */
[----:B------:R-:W-:Y:S01]  /*43b0*/  ISETP.NE.U32.AND P4, PT, RZ, UR16, PT ;  /* 0x00000010ff007c0c */ /* 0x000fe2000bf85070 */
[----:B--2---:R-:W-:Y:S03]  /*43c0*/  VIADD R0, R0, 0x60 ;  /* 0x0000006000007836 */ /* 0x004fe60000000000 */
[----:B------:R-:W-:Y:S01]  /*43d0*/  ISETP.NE.AND.EX P4, PT, RZ, UR17, PT, P4 ;  /* 0x00000011ff007c0c */ /* 0x000fe2000bf85340 */
[----:B------:R-:W-:Y:S01]  /*43e0*/  @!PT LDS RZ, [RZ] ;  /* 0x00000000fffff984 */ /* 0x000fe20000000800 */
[----:B------:R-:W-:Y:S01]  /*43f0*/  @!PT LDS RZ, [RZ] ;  /* 0x00000000fffff984 */ /* 0x000fe20000000800 */
[----:B------:R-:W-:Y:S01]  /*4400*/  @!PT LDS RZ, [RZ] ;  /* 0x00000000fffff984 */ /* 0x000fe20000000800 */
[----:B------:R-:W-:Y:S01]  /*4410*/  @!PT LDS RZ, [RZ] ;  /* 0x00000000fffff984 */ /* 0x000fe20000000800 */
[----:B------:R2:W-:Y:S06]  /*4420*/  MEMBAR.ALL.CTA ;  /* 0x0000000000007992 */ /* 0x0005ec0000008000 */
[----:B--2---:R-:W2:Y:S01]  /*4430*/  FENCE.VIEW.ASYNC.S ;  /* 0x00000000000073c6 */ /* 0x004ea20000000000 */
[----:B------:R-:W-:Y:S04]  /*4440*/  PRMT R0, RZ, 0x654, R0 ;  /* 0x00000654ff007816 */ /* 0x000fe80000000000 */
[----:B--2---:R2:W-:Y:S01]  /*4450*/  SYNCS.ARRIVE.TRANS64.RED.A1T0 RZ, [R0+URZ], RZ ;  /* 0x000000ff00ff79a7 */ /* 0x0045e200081004ff */
[----:B---3--:R-:W-:Y:S11]  /*4460*/  LOP3.LUT P3, RZ, R18, 0x1, RZ, 0xc0, !PT ;  /* 0x0000000112ff7812 */ /* 0x008ff6000786c0ff */
[----:B------:R-:W-:Y:S02]  /*4470*/  @!UPT UIADD3 URZ, UPT, UPT, URZ, URZ, URZ ;  /* 0x000000fffffff290 */ /* 0x000fe4000fffe0ff */
[----:B------:R-:W-:Y:S02]  /*4480*/  @P3 MOV R11, R16 ;  /* 0x00000010000b3202 */ /* 0x000fe40000000f00 */
[----:B------:R-:W-:Y:S01]  /*4490*/  @P3 LOP3.LUT R10, R17, 0xffff, RZ, 0xc0, !PT ;  /* 0x0000ffff110a3812 */ /* 0x000fe200078ec0ff */
[----:B--2---:R-:W-:Y:S06]  /*44a0*/  @!P0 BRA `(.L_x_71) ;  /* 0x0000000000a48947 */ /* 0x004fec0003800000 */
[-C--:B-1----:R-:W-:Y:S01]  /*44b0*/  IMAD.HI.U32 R0, R21, R7.reuse, RZ ;  /* 0x0000000715007227 */ /* 0x082fe200078e00ff */
[----:B------:R-:W-:Y:S02]  /*44c0*/  ISETP.NE.AND P0, PT, R6, 0x1, PT ;  /* 0x000000010600780c */ /* 0x000fe40003f05270 */
[----:B------:R-:W-:Y:S01]  /*44d0*/  ISETP.NE.AND P2, PT, R40, 0x1, PT ;  /* 0x000000012800780c */ /* 0x000fe20003f45270 */
[----:B----4-:R-:W-:Y:S01]  /*44e0*/  IMAD.HI.U32 R9, R22, R14, RZ ;  /* 0x0000000e16097227 */ /* 0x010fe200078e00ff */
[----:B------:R-:W-:Y:S02]  /*44f0*/  SHF.R.U32.HI R0, RZ, R20, R0 ;  /* 0x00000014ff007219 */ /* 0x000fe40000011600 */
[----:B------:R-:W-:Y:S01]  /*4500*/  ISETP.NE.AND P5, PT, R3, 0x1, PT ;  /* 0x000000010300780c */ /* 0x000fe20003fa5270 */
[----:B------:R-:W-:Y:S01]  /*4510*/  IMAD.HI.U32 R13, R10, R7, RZ ;  /* 0x000000070a0d7227 */ /* 0x000fe200078e00ff */
[----:B------:R-:W-:Y:S02]  /*4520*/  SHF.R.U32.HI R9, RZ, R15, R9 ;  /* 0x0000000fff097219 */ /* 0x000fe40000011609 */
[----:B------:R-:W-:Y:S01]  /*4530*/  SEL R0, R21, R0, !P0 ;  /* 0x0000000015007207 */ /* 0x000fe20004000000 */
[----:B------:R-:W-:Y:S01]  /*4540*/  IMAD.HI.U32 R12, R11, R14, RZ ;  /* 0x0000000e0b0c7227 */ /* 0x000fe200078e00ff */
[----:B------:R-:W-:Y:S03]  /*4550*/  SEL R9, R22, R9, !P5 ;  /* 0x0000000916097207 */ /* 0x000fe60006800000 */
[-C--:B------:R-:W-:Y:S01]  /*4560*/  IMAD.HI.U32 R8, R0, R4.reuse, RZ ;  /* 0x0000000400087227 */ /* 0x080fe200078e00ff */
[----:B------:R-:W-:Y:S03]  /*4570*/  SHF.R.U32.HI R12, RZ, R15, R12 ;  /* 0x0000000fff0c7219 */ /* 0x000fe6000001160c */
[----:B------:R-:W-:Y:S01]  /*4580*/  IMAD.HI.U32 R2, R9, R4, RZ ;  /* 0x0000000409027227 */ /* 0x000fe200078e00ff */
[-C--:B------:R-:W-:Y:S02]  /*4590*/  @P2 SHF.R.U32.HI R0, RZ, R5.reuse, R8 ;  /* 0x00000005ff002219 */ /* 0x080fe40000011608 */
[----:B------:R-:W-:Y:S02]  /*45a0*/  SHF.R.U32.HI R8, RZ, R20, R13 ;  /* 0x00000014ff087219 */ /* 0x000fe4000001160d */
[----:B------:R-:W-:Y:S01]  /*45b0*/  @P2 SHF.R.U32.HI R9, RZ, R5, R2 ;  /* 0x00000005ff092219 */ /* 0x000fe20000011602 */
[----:B------:R-:W-:Y:S01]  /*45c0*/  IMAD R0, R40, R0, RZ ;  /* 0x0000000028007224 */ /* 0x000fe200078e02ff */
[----:B------:R-:W-:Y:S02]  /*45d0*/  SEL R8, R10, R8, !P0 ;  /* 0x000000080a087207 */ /* 0x000fe40004000000 */
[----:B------:R-:W-:Y:S01]  /*45e0*/  SEL R2, R11, R12, !P5 ;  /* 0x0000000c0b027207 */ /* 0x000fe20006800000 */
[----:B------:R-:W-:Y:S01]  /*45f0*/  IMAD R12, R40, R9, RZ ;  /* 0x00000009280c7224 */ /* 0x000fe200078e02ff */
[C---:B------:R-:W-:Y:S01]  /*4600*/  ISETP.GE.AND P0, PT, R8.reuse, R0, PT ;  /* 0x000000000800720c */ /* 0x040fe20003f06270 */
[----:B------:R-:W-:Y:S03]  /*4610*/  IMAD.HI.U32 R0, R8, R4, RZ ;  /* 0x0000000408007227 */ /* 0x000fe600078e00ff */
[----:B------:R-:W-:Y:S02]  /*4620*/  ISETP.GE.OR P0, PT, R2, R12, P0 ;  /* 0x0000000c0200720c */ /* 0x000fe40000706670 */
[-C--:B------:R-:W-:Y:S04]  /*4630*/  SHF.R.U32.HI R0, RZ, R5.reuse, R0 ;  /* 0x00000005ff007219 */ /* 0x080fe80000011600 */
[----:B------:R-:W-:Y:S05]  /*4640*/  SEL R13, R8, R0, !P2 ;  /* 0x00000000080d7207 */ /* 0x000fea0005000000 */
[----:B------:R-:W-:Y:S02]  /*4650*/  IMAD.MOV R12, RZ, RZ, -R13 ;  /* 0x000000ffff0c7224 */ /* 0x000fe400078e0a0d */
[----:B------:R-:W-:Y:S04]  /*4660*/  @!P0 IMAD.HI.U32 R0, R2, R4, RZ ;  /* 0x0000000402008227 */ /* 0x000fe800078e00ff */
[----:B------:R-:W-:Y:S01]  /*4670*/  IMAD R12, R40, R12, R8 ;  /* 0x0000000c280c7224 */ /* 0x000fe200078e0208 */
[----:B------:R-:W-:Y:S04]  /*4680*/  @!P0 SHF.R.U32.HI R0, RZ, R5, R0 ;  /* 0x00000005ff008219 */ /* 0x000fe80000011600 */
[----:B------:R-:W-:Y:S04]  /*4690*/  @!P0 SEL R0, R2, R0, !P2 ;  /* 0x0000000002008207 */ /* 0x000fe80005000000 */
[----:B------:R-:W-:Y:S01]  /*46a0*/  @!P0 IADD3 R13, PT, PT, R13, -R0, RZ ;  /* 0x800000000d0d8210 */ /* 0x000fe20007ffe0ff */
[----:B------:R-:W-:Y:S01]  /*46b0*/  @!P0 IMAD R0, R9, R12, R0 ;  /* 0x0000000c09008224 */ /* 0x000fe200078e0200 */
[----:B------:R-:W-:Y:S01]  /*46c0*/  IADD3 R9, PT, PT, -R8, RZ, RZ ;  /* 0x000000ff08097210 */ /* 0x000fe20007ffe1ff */
[--C-:B------:R-:W-:Y:S02]  /*46d0*/  IMAD.MOV R12, RZ, RZ, -R2.reuse ;  /* 0x000000ffff0c7224 */ /* 0x100fe400078e0a02 */
[----:B------:R-:W-:Y:S02]  /*46e0*/  @!P0 IMAD R8, R13, R40, R2 ;  /* 0x000000280d088224 */ /* 0x000fe400078e0202 */
[----:B------:R-:W-:Y:S02]  /*46f0*/  @!P0 IMAD.MOV.U32 R2, RZ, RZ, R0 ;  /* 0x000000ffff028224 */ /* 0x000fe400078e0000 */
[----:B------:R-:W-:Y:S02]  /*4700*/  IMAD R11, R3, R12, R11 ;  /* 0x0000000c030b7224 */ /* 0x000fe400078e020b */
[----:B------:R-:W-:Y:S02]  /*4710*/  IMAD R10, R6, R9, R10 ;  /* 0x00000009060a7224 */ /* 0x000fe400078e020a */
[----:B------:R-:W-:Y:S02]  /*4720*/  IMAD R11, R2, R3, R11 ;  /* 0x00000003020b7224 */ /* 0x000fe400078e020b */
[----:B------:R-:W-:Y:S02]  /*4730*/  IMAD R10, R8, R6, R10 ;  /* 0x00000006080a7224 */ /* 0x000fe400078e020a */
.L_x_71:
[----:B------:R-:W-:Y:S05]  /*4740*/  BRA.U UP1, `(.L_x_72) ;  /* 0x0000000101107547 */ /* 0x000fea000b800000 */
[----:B------:R-:W-:Y:S04]  /*4750*/  MOV R2, UR18 ;  /* 0x0000001200027c02 */ /* 0x000fe80008000f00 */
[----:B------:R-:W-:Y:S04]  /*4760*/  SHF.L.U32 R2, R2, 0x1f, RZ ;  /* 0x0000001f02027819 */ /* 0x000fe800000006ff */
[----:B------:R-:W2:Y:S02]  /*4770*/  SYNCS.PHASECHK.TRANS64.TRYWAIT P0, [UR7+0x48], R2 ;  /* 0x00004802ff0075a7 */ /* 0x000ea40008001107 */
[----:B--2---:R-:W-:Y:S05]  /*4780*/  @!P0 BRA `(.L_x_73) ;  /* 0x0000002800a88947 */ /* 0x004fea0003800000 */
.L_x_72:
[----:B------:R-:W-:Y:S05]  /*4790*/  BRA.U !UP3, `(.L_x_74) ;  /* 0x000000010b347547 */ /* 0x000fea000b800000 */
[----:B------:R-:W-:Y:S01]  /*47a0*/  UPLOP3.LUT UP0, UPT, UPT, UPT, UP2, 0x80, 0x8 ;  /* 0x000000000008789c */ /* 0x000fe20003f0f020 */
[----:B--2---:R-:W-:Y:S02]  /*47b0*/  HFMA2 R0, -RZ, RZ, 0, 5.9604644775390625e-08 ;  /* 0x00000001ff007431 */ /* 0x004fe400000001ff */
[----:B------:R-:W-:Y:S03]  /*47c0*/  IMAD.MOV.U32 R94, RZ, RZ, 0x1 ;  /* 0x00000001ff5e7424 */ /* 0x000fe600078e00ff */
[----:B------:R-:W-:Y:S05]  /*47d0*/  PLOP3.LUT P0, PT, PT, PT, UP0, 0x80, 0x8 ;  /* 0x000000000008781c */ /* 0x000fea0003f0f008 */
[----:B------:R-:W2:Y:S01]  /*47e0*/  @UP0 LDCU.64 UR4, c[0x0][0x888] ;  /* 0x00011100ff0407ac */ /* 0x000ea20008000a00 */
[----:B------:R-:W-:Y:S07]  /*47f0*/  @UP0 UIMAD UR6, UR60, UR16, URZ ;  /* 0x000000103c0602a4 */ /* 0x000fee000f8e02ff */
[----:B------:R-:W-:Y:S01]  /*4800*/  @!P0 PRMT R94, R0, 0x7610, R94 ;  /* 0x00007610005e8816 */ /* 0x000fe2000000005e */
[----:B--2---:R-:W-:Y:S06]  /*4810*/  @UP0 UIMAD.WIDE UR4, UR6, 0x4, UR4 ;  /* 0x00000004060408a5 */ /* 0x004fec000f8e0204 */
[----:B-----5:R-:W-:Y:S01]  /*4820*/  IMAD.U32 R48, RZ, RZ, UR4 ;  /* 0x00000004ff307e24 */ /* 0x020fe2000f8e00ff */
[----:B------:R-:W-:Y:S04]  /*4830*/  MOV R49, UR5 ;  /* 0x0000000500317c02 */ /* 0x000fe80008000f00 */
[----:B------:R-:W2:Y:S01]  /*4840*/  @!UP0 LDCU UR4, c[0x0][0x880] ;  /* 0x00011000ff0487ac */ /* 0x000ea20008000800 */
[----:B------:R3:W5:Y:S02]  /*4850*/  @P0 LDG.E R48, desc[UR46][R48.64] ;  /* 0x0000002e30300981 */ /* 0x000764000c1e1900 */
[----:B--23--:R-:W-:Y:S07]  /*4860*/  @!P0 IMAD.U32 R48, RZ, RZ, UR4 ;  /* 0x00000004ff308e24 */ /* 0x00cfee000f8e00ff */
.L_x_74:
[----:B-----5:R-:W-:Y:S01]  /*4870*/  @!P4 FSETP.EQ.AND P5, PT, R48, RZ, PT ;  /* 0x000000ff3000c20b */ /* 0x020fe20003fa2000 */
[----:B------:R-:W-:Y:S01]  /*4880*/  @!UPT UIADD3 URZ, UPT, UPT, URZ, URZ, URZ ;  /* 0x000000fffffff290 */ /* 0x000fe2000fffe0ff */
[----:B------:R-:W-:Y:S11]  /*4890*/  @!P4 BRA `(.L_x_75) ;  /* 0x000000000014c947 */ /* 0x000ff60003800000 */
[----:B------:R-:W-:Y:S02]  /*48a0*/  LOP3.LUT P0, RZ, R94, 0xff, RZ, 0xc0, !PT ;  /* 0x000000ff5eff7812 */ /* 0x000fe4000780c0ff */
[----:B------:R-:W-:Y:S04]  /*48b0*/  PLOP3.LUT P5, PT, PT, PT, UP0, 0x80, 0x8 ;  /* 0x000000000008781c */ /* 0x000fe80003faf008 */
[----:B------:R-:W-:Y:S07]  /*48c0*/  PLOP3.LUT P5, PT, P5, PT, PT, 0x8, 0x80 ;  /* 0x000000000080781c */ /* 0x000fee0002fae170 */
[----:B------:R-:W-:Y:S11]  /*48d0*/  @P0 FSETP.EQ.AND P5, PT, R48, RZ, PT ;  /* 0x000000ff3000020b */ /* 0x000ff60003fa2000 */
[----:B------:R-:W-:Y:S02]  /*48e0*/  @!UPT UIADD3 URZ, UPT, UPT, URZ, URZ, URZ ;  /* 0x000000fffffff290 */ /* 0x000fe4000fffe0ff */
.L_x_75:
[----:B------:R-:W3:Y:S01]  /*48f0*/  LDC.64 R8, c[0x0][0xb10] ;  /* 0x0002c400ff087b82 */ /* 0x000ee20000000a00 */
[----:B------:R-:W-:Y:S01]  /*4900*/  ULEA UR5, UR13, UR7, 0x3 ;  /* 0x000000070d057291 */ /* 0x000fe2000f8e18ff */
[----:B------:R-:W-:Y:S01]  /*4910*/  SHF.L.U32 R30, R27, 0x1f, RZ ;  /* 0x0000001f1b1e7819 */ /* 0x000fe200000006ff */
[----:B------:R-:W-:Y:S01]  /*4920*/  VIADD R26, R26, 0x1 ;  /* 0x000000011a1a7836 */ /* 0x000fe20000000000 */
[----:B------:R-:W-:Y:S04]  /*4930*/  @P3 SHF.R.U32.HI R24, RZ, 0x10, R17 ;  /* 0x00000010ff183819 */ /* 0x000fe80000011611 */
[----:B------:R-:W5:Y:S02]  /*4940*/  LDC.64 R12, c[0x0][0xb18] ;  /* 0x0002c600ff0c7b82 */ /* 0x000f640000000a00 */
[----:B------:R-:W1:Y:S01]  /*4950*/  SYNCS.PHASECHK.TRANS64.TRYWAIT P4, [UR5+0x30], R30 ;  /* 0x0000301eff0075a7 */ /* 0x000e620008081105 */
[C---:B---3--:R-:W-:Y:S05]  /*4960*/  @!P1 IMAD.HI.U32 R8, R11.reuse, R8, RZ ;  /* 0x000000080b089227 */ /* 0x048fea00078e00ff */
[----:B--2---:R-:W2:Y:S01]  /*4970*/  @!P1 LDC R0, c[0x0][0xb20] ;  /* 0x0002c800ff009b82 */ /* 0x004ea20000000800 */
[----:B------:R-:W-:Y:S01]  /*4980*/  @!P1 SHF.R.U32.HI R8, RZ, R9, R8 ;  /* 0x00000009ff089219 */ /* 0x000fe20000011608 */
[----:B-----5:R-:W-:Y:S01]  /*4990*/  @!P1 IMAD.HI.U32 R13, R10, R13, RZ ;  /* 0x0000000d0a0d9227 */ /* 0x020fe200078e00ff */
[----:B------:R-:W-:Y:S05]  /*49a0*/  @!P1 ISETP.NE.AND P0, PT, R12, 0x1, PT ;  /* 0x000000010c00980c */ /* 0x000fea0003f05270 */
[----:B------:R-:W3:Y:S01]  /*49b0*/  @!P1 LDC R2, c[0x0][0xb0c] ;  /* 0x0002c300ff029b82 */ /* 0x000ee20000000800 */
[----:B--2---:R-:W-:Y:S02]  /*49c0*/  @!P1 SHF.R.U32.HI R0, RZ, R0, R13 ;  /* 0x00000000ff009219 */ /* 0x004fe4000001160d */
[----:B---3--:R-:W-:Y:S02]  /*49d0*/  @!P1 ISETP.NE.AND P2, PT, R2, 0x1, PT ;  /* 0x000000010200980c */ /* 0x008fe40003f45270 */
[----:B------:R-:W-:Y:S02]  /*49e0*/  @!P1 SEL R9, R10, R0, !P0 ;  /* 0x000000000a099207 */ /* 0x000fe40004000000 */
[----:B------:R-:W-:Y:S02]  /*49f0*/  ELECT P0, URZ, PT ;  /* 0x0000000000ff782f */ /* 0x000fe40003800000 */
[----:B------:R-:W-:Y:S05]  /*4a00*/  @!P1 SEL R8, R11, R8, !P2 ;  /* 0x000000080b089207 */ /* 0x000fea0005000000 */
[----:B------:R-:W-:Y:S02]  /*4a10*/  @!P1 IMAD.IADD R0, R9, 0x1, -R8 ;  /* 0x0000000109009824 */ /* 0x000fe400078e0a08 */
[----:B------:R-:W-:Y:S02]  /*4a20*/  @!P1 IMAD.IADD R8, R8, 0x1, -R9 ;  /* 0x0000000108089824 */ /* 0x000fe400078e0a09 */
[----:B------:R-:W-:Y:S02]  /*4a30*/  @!P1 IMAD R11, R0, R2, R11 ;  /* 0x00000002000b9224 */ /* 0x000fe400078e020b */
[----:B------:R-:W-:Y:S01]  /*4a40*/  @!P1 IMAD R10, R8, R12, R10 ;  /* 0x0000000c080a9224 */ /* 0x000fe200078e020a */
[----:B-1----:R-:W-:Y:S06]  /*4a50*/  @!P4 BRA `(.L_x_76) ;  /* 0x00000028000cc947 */ /* 0x002fec0003800000 */
.L_x_130:
[----:B------:R-:W-:Y:S01]  /*4a60*/  PLOP3.LUT P5, PT, P5, P0, PT, 0xf2, 0x2f ;  /* 0x00000000002f781c */ /* 0x000fe20002fa1e72 */
[----:B------:R-:W-:Y:S01]  /*4a70*/  UIADD3 UR9, UPT, UPT, UR5, 0x20, URZ ;  /* 0x0000002005097890 */ /* 0x000fe2000fffe0ff */
[----:B------:R-:W-:Y:S01]  /*4a80*/  UMOV UR20, 0x0 ;  /* 0x0000000000147882 */ /* 0x000fe20000000000 */
[----:B------:R-:W-:Y:S01]  /*4a90*/  UMOV UR21, 0x10000000 ;  /* 0x1000000000157882 */ /* 0x000fe20000000000 */
[----:B------:R-:W-:Y:S01]  /*4aa0*/  UMOV UR12, UR60 ;  /* 0x0000003c000c7c82 */ /* 0x000fe20008000000 */
[----:B------:R-:W-:Y:S08]  /*4ab0*/  @P3 R2UR UR60, R24 ;  /* 0x00000000183c32ca */ /* 0x000ff000000e0000 */
[----:B------:R-:W-:Y:S01]  /*4ac0*/  @!P5 IADD3 R2, P0, PT, R28, 0x580, RZ ;  /* 0x000005801c02d810 */ /* 0x000fe20007f1e0ff */
[----:B------:R-:W-:Y:S01]  /*4ad0*/  @!P5 IMAD.SHL.U32 R92, R92, 0x20, RZ ;  /* 0x000000205c5cd824 */ /* 0x000fe200078e00ff */
[----:B------:R-:W-:Y:S01]  /*4ae0*/  VOTEU.ALL UP1, P5 ;  /* 0x0000000000ff7886 */ /* 0x000fe20002820000 */
[----:B------:R-:W-:Y:S01]  /*4af0*/  @!P5 IMAD.SHL.U32 R93, R93, 0x80, RZ ;  /* 0x000000805d5dd824 */ /* 0x000fe200078e00ff */
[----:B------:R-:W-:Y:S01]  /*4b00*/  @!P5 R2UR UR6, R2 ;  /* 0x000000000206d2ca */ /* 0x000fe200000e0000 */
[----:B-1----:R-:W-:Y:S01]  /*4b10*/  @!P5 IMAD.X R0, RZ, RZ, R29, P0 ;  /* 0x000000ffff00d224 */ /* 0x002fe200000e061d */
[----:B------:R-:W-:Y:S01]  /*4b20*/  @!P5 R2UR UR10, R92 ;  /* 0x000000005c0ad2ca */ /* 0x000fe200000e0000 */
[----:B------:R-:W-:Y:S01]  /*4b30*/  @!UP1 ULEA UR8, UR13, UR7, 0xd ;  /* 0x000000070d089291 */ /* 0x000fe2000f8e68ff */
[----:B------:R-:W-:Y:S01]  /*4b40*/  @!P5 R2UR UR11, R93 ;  /* 0x000000005d0bd2ca */ /* 0x000fe200000e0000 */
[----:B------:R-:W-:Y:S01]  /*4b50*/  IMAD.IADD R92, R10, 0x1, R90 ;  /* 0x000000010a5c7824 */ /* 0x000fe200078e025a */
[----:B------:R-:W-:Y:S01]  /*4b60*/  @!P5 R2UR UR4, R0 ;  /* 0x000000000004d2ca */ /* 0x000fe200000e0000 */
[----:B------:R-:W-:Y:S01]  /*4b70*/  @!UP1 UIADD3 UR8, UPT, UPT, UR8, 0x200, URZ ;  /* 0x0000020008089890 */ /* 0x000fe2000fffe0ff */
[C---:B------:R-:W-:Y:S01]  /*4b80*/  ISETP.NE.AND P0, PT, R26.reuse, 0x2, PT ;  /* 0x000000021a00780c */ /* 0x040fe20003f05270 */
[----:B------:R-:W-:Y:S01]  /*4b90*/  VOTEU.ALL UP1, P5 ;  /* 0x0000000000ff7886 */ /* 0x000fe20002820000 */
[----:B------:R-:W-:Y:S02]  /*4ba0*/  IMAD.IADD R93, R11, 0x1, R91 ;  /* 0x000000010b5d7824 */ /* 0x000fe400078e025b */
[----:B------:R-:W-:Y:S01]  /*4bb0*/  SEL R0, RZ, 0x1, P0 ;  /* 0x00000001ff007807 */ /* 0x000fe20000000000 */
[----:B------:R-:W-:Y:S01]  /*4bc0*/  IMAD.U32 R8, RZ, RZ, UR6 ;  /* 0x00000006ff087e24 */ /* 0x000fe2000f8e00ff */
[----:B------:R-:W-:Y:S02]  /*4bd0*/  SEL R26, R26, RZ, P0 ;  /* 0x000000ff1a1a7207 */ /* 0x000fe40000000000 */
[----:B------:R-:W-:Y:S02]  /*4be0*/  LOP3.LUT R25, R25, R0, RZ, 0x3c, !PT ;  /* 0x0000000019197212 */ /* 0x000fe400078e3cff */
[----:B------:R-:W-:Y:S01]  /*4bf0*/  @!P5 R2UR UR14, R8 ;  /* 0x00000000080ed2ca */ /* 0x000fe200000e0000 */
[----:B------:R-:W-:Y:S01]  /*4c00*/  IMAD.U32 R9, RZ, RZ, UR4 ;  /* 0x00000004ff097e24 */ /* 0x000fe2000f8e00ff */
[----:B------:R-:W-:Y:S04]  /*4c10*/  UPRMT UR4, UR45, 0x654, UR9 ;  /* 0x000006542d047896 */ /* 0x000fe80008000009 */
[----:B------:R-:W-:Y:S11]  /*4c20*/  @!P5 R2UR UR15, R9 ;  /* 0x00000000090fd2ca */ /* 0x000ff600000e0000 */
[----:B------:R-:W-:Y:S02]  /*4c30*/  @!UPT UIADD3 URZ, UPT, UPT, URZ, URZ, URZ ;  /* 0x000000fffffff290 */ /* 0x000fe4000fffe0ff */
[----:B------:R2:W-:Y:S01]  /*4c40*/  @!UP1 UTMALDG.3D [UR8], [UR14], desc[UR20] ;  /* 0x000014080e0095b4 */ /* 0x0005e20008011000 */
[----:B------:R2:W-:Y:S01]  /*4c50*/  @!P5 SYNCS.ARRIVE.TRANS64.RED.A0TR RZ, [UR5+0x20], R23 ;  /* 0x00002017ffffd9a7 */ /* 0x0005e20008300405 */
[----:B------:R-:W-:Y:S01]  /*4c60*/  SYNCS.ARRIVE.TRANS64.RED.A1T0 RZ, [UR4], RZ ;  /* 0x000000ffffff79a7 */ /* 0x000fe20008100404 */
[----:B------:R-:W-:Y:S04]  /*4c70*/  UIADD3 UR4, UPT, UPT, UR13, 0x1, URZ ;  /* 0x000000010d047890 */ /* 0x000fe8000fffe0ff */
[----:B------:R-:W-:Y:S04]  /*4c80*/  UISETP.NE.AND UP1, UPT, UR4, 0x2, UPT ;  /* 0x000000020400788c */ /* 0x000fe8000bf25270 */
[----:B------:R-:W-:Y:S02]  /*4c90*/  USEL UR5, URZ, 0x1, UP1 ;  /* 0x00000001ff057887 */ /* 0x000fe40008800000 */
[----:B------:R-:W-:Y:S02]  /*4ca0*/  USEL UR13, UR4, URZ, UP1 ;  /* 0x000000ff040d7287 */ /* 0x000fe40008800000 */
[----:B------:R-:W-:Y:S02]  /*4cb0*/  UPLOP3.LUT UP1, UPT, UPT, UPT, UPT, 0x80, 0x8 ;  /* 0x000000000008789c */ /* 0x000fe40003f2f070 */
[----:B------:R-:W-:Y:S01]  /*4cc0*/  LOP3.LUT R27, R27, UR5, RZ, 0x3c, !PT ;  /* 0x000000051b1b7c12 */ /* 0x000fe2000f8e3cff */
[----:B------:R-:W-:Y:S08]  /*4cd0*/  @P3 BRA `(.L_x_77) ;  /* 0xfffffff400983947 */ /* 0x000ff0000383ffff */
[----:B------:R-:W-:Y:S01]  /*4ce0*/  UIADD3 UR7, UPT, UPT, UR7, 0x30, URZ ;  /* 0x0000003007077890 */ /* 0x000fe2000fffe0ff */
[----:B------:R-:W-:-:S03]  /*4cf0*/  SHF.L.U32 R2, R27, 0x1f, RZ ;  /* 0x0000001f1b027819 */ /* 0x000fc600000006ff */
[----:B------:R-:W-:-:S09]  /*4d00*/  ULEA UR4, UR13, UR7, 0x3 ;  /* 0x000000070d047291 */ /* 0x000fd2000f8e18ff */
[----:B------:R-:W1:Y:S02]  /*4d10*/  SYNCS.PHASECHK.TRANS64.TRYWAIT P0, [UR4], R2 ;  /* 0x00000002ff0075a7 */ /* 0x000e640008001104 */
[----:B-1----:R-:W-:Y:S05]  /*4d20*/  @!P0 BRA `(.L_x_78) ;  /* 0x0000002400708947 */ /* 0x002fea0003800000 */
.L_x_132:
[----:B------:R-:W-:-:S04]  /*4d30*/  UIADD3 UR4, UPT, UPT, UR13, 0x1, URZ ;  /* 0x000000010d047890 */ /* 0x000fc8000fffe0ff */
[----:B------:R-:W-:-:S04]  /*4d40*/  UISETP.NE.AND UP0, UPT, UR4, 0x2, UPT ;  /* 0x000000020400788c */ /* 0x000fc8000bf05270 */
[----:B------:R-:W-:Y:S02]  /*4d50*/  USEL UR5, URZ, 0x1, UP0 ;  /* 0x00000001ff057887 */ /* 0x000fe40008000000 */
[----:B------:R-:W-:-:S04]  /*4d60*/  USEL UR4, UR4, URZ, UP0 ;  /* 0x000000ff04047287 */ /* 0x000fc80008000000 */
[----:B------:R-:W-:Y:S01]  /*4d70*/  ULEA UR4, UR4, UR7, 0x3 ;  /* 0x0000000704047291 */ /* 0x000fe2000f8e18ff */
[----:B-1----:R-:W-:-:S04]  /*4d80*/  LOP3.LUT R2, R27, UR5, RZ, 0x3c, !PT ;  /* 0x000000051b027c12 */ /* 0x002fc8000f8e3cff */
[----:B------:R-:W-:Y:S01]  /*4d90*/  SHF.L.U32 R2, R2, 0x1f, RZ ;  /* 0x0000001f02027819 */ /* 0x000fe200000006ff */
[----:B------:R-:W-:-:S07]  /*4da0*/  IMAD.U32 R0, RZ, RZ, UR4 ;  /* 0x00000004ff007e24 */ /* 0x000fce000f8e00ff */
.L_x_79:
[----:B-1----:R1:W3:Y:S02]  /*4db0*/  SYNCS.PHASECHK.TRANS64.TRYWAIT P0, [R0+URZ], R2 ;  /* 0x00000002000075a7 */ /* 0x0022e400080011ff */
[----:B---3--:R-:W-:Y:S05]  /*4dc0*/  @!P0 NANOSLEEP.SYNCS 0x989680 ;  /* 0x009896800000895d */ /* 0x008fea0003900000 */
[----:B------:R-:W3:Y:S02]  /*4dd0*/  @!P0 SYNCS.PHASECHK.TRANS64 P0, [R0+URZ], R2 ;  /* 0x00000002000085a7 */ /* 0x000ee400080010ff */
[----:B--23--:R-:W-:Y:S05]  /*4de0*/  @P0 EXIT ;  /* 0x000000000000094d */ /* 0x00cfea0003800000 */
[----:B------:R-:W-:Y:S05]  /*4df0*/  BRA `(.L_x_79) ;  /* 0xfffffffc00ec7947 */ /* 0x000fea000383ffff */
.L_x_69:
[----:B------:R-:W-:-:S06]  /*4e00*/  UISETP.GE.AND UP1, UPT, UR10, 0x4, UPT ;  /* 0x000000040a00788c */ /* 0x000fcc000bf26270 */
[----:B------:R-:W-:-:S13]  /*4e10*/  PLOP3.LUT P0, PT, PT, PT, UP1, 0x80, 0x8 ;  /* 0x000000000008781c */ /* 0x000fda0003f0f018 */
[----:B------:R-:W-:Y:S05]  /*4e20*/  @!P0 EXIT ;  /* 0x000000000000894d */ /* 0x000fea0003800000 */
[----:B------:R-:W-:Y:S01]  /*4e30*/  BAR.SYNC.DEFER_BLOCKING 0x6, 0xa0 ;  /* 0x0182800000007b1d */ /* 0x000fe20000010000 */
[C---:B------:R-:W-:Y:S01]  /*4e40*/  IMAD.SHL.U32 R2, R108.reuse, 0x20, RZ ;  /* 0x000000206c027824 */ /* 0x040fe200078e00ff */
[C---:B------:R-:W-:Y:S01]  /*4e50*/  LOP3.LUT R106, R108.reuse, 0x2, RZ, 0xc0, !PT ;  /* 0x000000026c6a7812 */ /* 0x040fe200078ec0ff */
[C---:B------:R-:W-:Y:S01]  /*4e60*/  IMAD.SHL.U32 R107, R108.reuse, 0x4, RZ ;  /* 0x000000046c6b7824 */ /* 0x040fe200078e00ff */
[C---:B------:R-:W-:Y:S01]  /*4e70*/  LOP3.LUT R109, R108.reuse, 0x60, RZ, 0xc0, !PT ;  /* 0x000000606c6d7812 */ /* 0x040fe200078ec0ff */
[----:B------:R-:W-:Y:S01]  /*4e80*/  IMAD.U32 R46, R108, 0x10000, RZ ;  /* 0x000100006c2e7824 */ /* 0x000fe200078e00ff */
[----:B------:R-:W-:Y:S02]  /*4e90*/  UMOV UR36, 0x400 ;  /* 0x0000040000247882 */ /* 0x000fe40000000000 */
[----:B------:R-:W1:Y:S01]  /*4ea0*/  LDC R98, c[0x0][0x370] ;  /* 0x0000dc00ff627b82 */ /* 0x000e620000000800 */
[----:B------:R-:W-:Y:S01]  /*4eb0*/  ULEA UR36, UR45, UR36, 0x18 ;  /* 0x000000242d247291 */ /* 0x000fe2000f8ec0ff */
[----:B------:R-:W-:Y:S01]  /*4ec0*/  LOP3.LUT R3, R2, 0xc0, RZ, 0xc0, !PT ;  /* 0x000000c002037812 */ /* 0x000fe200078ec0ff */
[----:B------:R-:W-:Y:S01]  /*4ed0*/  IMAD.MOV R106, RZ, RZ, -R106 ;  /* 0x000000ffff6a7224 */ /* 0x000fe200078e0a6a */
[----:B------:R-:W-:Y:S01]  /*4ee0*/  LOP3.LUT R108, R108, 0x4, RZ, 0xc0, !PT ;  /* 0x000000046c6c7812 */ /* 0x000fe200078ec0ff */
[----:B------:R-:W-:Y:S01]  /*4ef0*/  UIADD3 UR39, UPT, UPT, UR36, 0x200, URZ ;  /* 0x0000020024277890 */ /* 0x000fe2000fffe0ff */
[----:B------:R-:W-:Y:S01]  /*4f00*/  LOP3.LUT R107, R3, 0x18, R107, 0xf8, !PT ;  /* 0x00000018036b7812 */ /* 0x000fe200078ef86b */
[----:B------:R-:W-:Y:S01]  /*4f10*/  HFMA2 R45, -RZ, RZ, 0, 0 ;  /* 0x00000000ff2d7431 */ /* 0x000fe200000001ff */
[----:B------:R-:W2:Y:S01]  /*4f20*/  LDC R42, c[0x0][0xb0c] ;  /* 0x0002c300ff2a7b82 */ /* 0x000ea20000000800 */
[----:B------:R-:W-:Y:S01]  /*4f30*/  LOP3.LUT R46, R46, 0x600000, RZ, 0xc0, !PT ;  /* 0x006000002e2e7812 */ /* 0x000fe200078ec0ff */
[----:B------:R-:W-:Y:S01]  /*4f40*/  IMAD.MOV R105, RZ, RZ, -R108 ;  /* 0x000000ffff697224 */ /* 0x000fe200078e0a6c */
[----:B------:R-:W-:Y:S01]  /*4f50*/  LOP3.LUT R107, R107, 0xf20, R2, 0xf8, !PT ;  /* 0x00000f206b6b7812 */ /* 0x000fe200078ef802 */
[----:B------:R-:W-:Y:S01]  /*4f60*/  IMAD.MOV.U32 R104, RZ, RZ, 0x1 ;  /* 0x00000001ff687424 */ /* 0x000fe200078e00ff */
[----:B------:R-:W-:Y:S01]  /*4f70*/  CS2R R102, SRZ ;  /* 0x0000000000667805 */ /* 0x000fe2000001ff00 */
[----:B------:R-:W-:Y:S01]  /*4f80*/  IMAD.MOV.U32 R116, RZ, RZ, RZ ;  /* 0x000000ffff747224 */ /* 0x000fe200078e00ff */
[----:B------:R-:W-:Y:S01]  /*4f90*/  CS2R R100, SRZ ;  /* 0x0000000000647805 */ /* 0x000fe2000001ff00 */
[----:B------:R-:W4:Y:S01]  /*4fa0*/  LDC R96, c[0x0][0xb20] ;  /* 0x0002c800ff607b82 */ /* 0x000f220000000800 */
[----:B------:R-:W3:Y:S01]  /*4fb0*/  LDS R0, [UR36+0x100] ;  /* 0x00010024ff007984 */ /* 0x000ee20008000800 */
[----:B------:R-:W-:Y:S01]  /*4fc0*/  SHF.L.U32 R106, R106, 0x4, RZ ;  /* 0x000000046a6a7819 */ /* 0x000fe200000006ff */
[----:B------:R-:W-:Y:S01]  /*4fd0*/  IMAD.SHL.U32 R105, R105, 0x10, RZ ;  /* 0x0000001069697824 */ /* 0x000fe200078e00ff */
[----:B------:R-:W-:Y:S01]  /*4fe0*/  LEA R107, R107, UR39, 0x1 ;  /* 0x000000276b6b7c11 */ /* 0x000fe2000f8e08ff */
[----:B------:R-:W1:Y:S03]  /*4ff0*/  LDCU.64 UR42, c[0x0][0x348] ;  /* 0x00006900ff2a77ac */ /* 0x000e660008000a00 */
[----:B------:R-:W1:Y:S01]  /*5000*/  LDC R41, c[0x0][0xb30] ;  /* 0x0002cc00ff297b82 */ /* 0x000e620000000800 */
[----:B------:R-:W1:Y:S01]  /*5010*/  LDCU.64 UR40, c[0x0][0x888] ;  /* 0x00011100ff2877ac */ /* 0x000e620008000a00 */
[----:B------:R-:W-:-:S06]  /*5020*/  UMOV UR37, URZ ;  /* 0x000000ff00257c82 */ /* 0x000fcc0008000000 */
[----:B------:R-:W1:Y:S08]  /*5030*/  LDC.64 R88, c[0x0][0xb10] ;  /* 0x0002c400ff587b82 */ /* 0x000e700000000a00 */
[----:B------:R-:W1:Y:S08]  /*5040*/  LDC.64 R38, c[0x0][0xb18] ;  /* 0x0002c600ff267b82 */ /* 0x000e700000000a00 */
[----:B------:R-:W1:Y:S08]  /*5050*/  LDC.64 R84, c[0x0][0x888] ;  /* 0x00022200ff547b82 */ /* 0x000e700000000a00 */
[----:B------:R-:W1:Y:S01]  /*5060*/  LDC.64 R36, c[0x0][0xb28] ;  /* 0x0002ca00ff247b82 */ /* 0x000e620000000a00 */
[----:B---3--:R-:W-:-:S07]  /*5070*/  IMAD.IADD R46, R0, 0x1, R46 ;  /* 0x00000001002e7824 */ /* 0x008fce00078e022e */
[----:B------:R-:W3:Y:S08]  /*5080*/  LDC.64 R86, c[0x0][0x890] ;  /* 0x00022400ff567b82 */ /* 0x000ef00000000a00 */
[----:B------:R-:W1:Y:S08]  /*5090*/  LDC.64 R82, c[0x0][0x8b0] ;  /* 0x00022c00ff527b82 */ /* 0x000e700000000a00 */
[----:B------:R-:W1:Y:S08]  /*50a0*/  LDC.64 R80, c[0x0][0x8a8] ;  /* 0x00022a00ff507b82 */ /* 0x000e700000000a00 */
[----:B--2-4-:R-:W1:Y:S02]  /*50b0*/  LDC R97, c[0x0][0x374] ;  /* 0x0000dd00ff617b82 */ /* 0x014e640000000800 */
.L_x_99:
[----:B------:R-:W-:Y:S02]  /*50c0*/  LEA R0, R116, UR36, 0x3 ;  /* 0x0000002474007c11 */ /* 0x000fe4000f8e18ff */
[----:B------:R-:W-:Y:S02]  /*50d0*/  SHF.L.U32 R2, R102, 0x1f, RZ ;  /* 0x0000001f66027819 */ /* 0x000fe400000006ff */
[----:B-1----:R-:W-:Y:S02]  /*50e0*/  LEA R16, R116, UR36, 0x4 ;  /* 0x0000002474107c11 */ /* 0x002fe4000f8e20ff */
[----:B--2---:R-:W2:Y:S02]  /*50f0*/  SYNCS.PHASECHK.TRANS64.TRYWAIT P0, [R0+URZ+0x50], R2 ;  /* 0x00005002000075a7 */ /* 0x004ea400080011ff */
[----:B--2---:R-:W-:Y:S05]  /*5100*/  @!P0 BRA `(.L_x_80) ;  /* 0x0000002000908947 */ /* 0x004fea0003800000 */
.L_x_133:
[----:B------:R-:W4:Y:S01]  /*5110*/  LDC.64 R10, c[0x0][0xb10] ;  /* 0x0002c400ff0a7b82 */ /* 0x000f220000000a00 */
[----:B------:R-:W3:Y:S01]  /*5120*/  LDS.128 R16, [R16+0xe0] ;  /* 0x0000e00010107984 */ /* 0x000ee20000000c00 */
[----:B-1----:R-:W-:Y:S01]  /*5130*/  ISETP.NE.AND P1, PT, R41, 0x1, PT ;  /* 0x000000012900780c */ /* 0x002fe20003f25270 */
[----:B--2---:R-:W-:Y:S01]  /*5140*/  VIADD R0, R0, 0x60 ;  /* 0x0000006000007836 */ /* 0x004fe20000000000 */
[----:B------:R-:W-:Y:S04]  /*5150*/  ISETP.GE.AND P0, PT, R40, 0x1, PT ;  /* 0x000000012800780c */ /* 0x000fe80003f06270 */
[----:B------:R-:W1:Y:S01]  /*5160*/  LDC.64 R8, c[0x0][0xb18] ;  /* 0x0002c600ff087b82 */ /* 0x000e620000000a00 */
[----:B------:R-:W-:Y:S01]  /*5170*/  PRMT R0, RZ, 0x654, R0 ;  /* 0x00000654ff007816 */ /* 0x000fe20000000000 */
[----:B------:R-:W-:Y:S01]  /*5180*/  @!PT LDS RZ, [RZ] ;  /* 0x00000000fffff984 */ /* 0x000fe20000000800 */
[----:B------:R-:W-:Y:S01]  /*5190*/  @!PT LDS RZ, [RZ] ;  /* 0x00000000fffff984 */ /* 0x000fe20000000800 */
[----:B------:R-:W-:Y:S01]  /*51a0*/  @!PT LDS RZ, [RZ] ;  /* 0x00000000fffff984 */ /* 0x000fe20000000800 */
[----:B------:R-:W-:Y:S01]  /*51b0*/  @!PT LDS RZ, [RZ] ;  /* 0x00000000fffff984 */ /* 0x000fe20000000800 */
[----:B------:R2:W-:Y:S06]  /*51c0*/  MEMBAR.ALL.CTA ;  /* 0x0000000000007992 */ /* 0x0005ec0000008000 */
[----:B--2---:R-:W2:Y:S01]  /*51d0*/  FENCE.VIEW.ASYNC.S ;  /* 0x00000000000073c6 */ /* 0x004ea20000000000 */
[----:B------:R-:W1:Y:S08]  /*51e0*/  @!P1 LDC R12, c[0x0][0xb20] ;  /* 0x0002c800ff0c9b82 */ /* 0x000e700000000800 */
[----:B------:R-:W1:Y:S01]  /*51f0*/  @!P1 LDC R7, c[0x0][0xb0c] ;  /* 0x0002c300ff079b82 */ /* 0x000e620000000800 */
[----:B--2---:R2:W-:Y:S01]  /*5200*/  SYNCS.ARRIVE.TRANS64.RED.A1T0 RZ, [R0+URZ], RZ ;  /* 0x000000ff00ff79a7 */ /* 0x0045e200081004ff */
[----:B---3--:R-:W-:Y:S04]  /*5210*/  LOP3.LUT P4, RZ, R18, 0x1, RZ, 0xc0, !PT ;  /* 0x0000000112ff7812 */ /* 0x008fe8000788c0ff */
[----:B------:R-:W-:Y:S09]  /*5220*/  P2R R110, PR, RZ, 0x10 ;  /* 0x00000010ff6e7803 */ /* 0x000ff20000000000 */
[----:B------:R-:W-:Y:S02]  /*5230*/  @P4 MOV R44, R16 ;  /* 0x00000010002c4202 */ /* 0x000fe40000000f00 */
[----:B------:R-:W-:Y:S01]  /*5240*/  @P4 LOP3.LUT R43, R17, 0xffff, RZ, 0xc0, !PT ;  /* 0x0000ffff112b4812 */ /* 0x000fe200078ec0ff */
[----:B--2-4-:R-:W-:Y:S06]  /*5250*/  @!P0 BRA `(.L_x_81) ;  /* 0x0000000000a48947 */ /* 0x014fec0003800000 */
[-C--:B------:R-:W-:Y:S01]  /*5260*/  IMAD.HI.U32 R0, R97, R39.reuse, RZ ;  /* 0x0000002761007227 */ /* 0x080fe200078e00ff */
[----:B------:R-:W-:Y:S02]  /*5270*/  ISETP.NE.AND P0, PT, R38, 0x1, PT ;  /* 0x000000012600780c */ /* 0x000fe40003f05270 */
[----:B------:R-:W-:Y:S01]  /*5280*/  ISETP.NE.AND P2, PT, R40, 0x1, PT ;  /* 0x000000012800780c */ /* 0x000fe20003f45270 */
[----:B------:R-:W-:Y:S01]  /*5290*/  IMAD.HI.U32 R4, R98, R88, RZ ;  /* 0x0000005862047227 */ /* 0x000fe200078e00ff */
[----:B------:R-:W-:Y:S02]  /*52a0*/  SHF.R.U32.HI R0, RZ, R96, R0 ;  /* 0x00000060ff007219 */ /* 0x000fe40000011600 */
[----:B------:R-:W-:Y:S01]  /*52b0*/  ISETP.NE.AND P3, PT, R42, 0x1, PT ;  /* 0x000000012a00780c */ /* 0x000fe20003f65270 */
[----:B------:R-:W-:Y:S01]  /*52c0*/  IMAD.HI.U32 R6, R43, R39, RZ ;  /* 0x000000272b067227 */ /* 0x000fe200078e00ff */
[-C--:B------:R-:W-:Y:S02]  /*52d0*/  SHF.R.U32.HI R4, RZ, R89.reuse, R4 ;  /* 0x00000059ff047219 */ /* 0x080fe40000011604 */
        /* <DEDUP_REMOVED lines=14> */
[C---:B------:R-:W-:Y:S03]  /*53c0*/  IMAD.HI.U32 R0, R3.reuse, R36, RZ ;  /* 0x0000002403007227 */ /* 0x040fe600078e00ff */
[C---:B------:R-:W-:Y:S02]  /*53d0*/  ISETP.GE.OR P0, PT, R2.reuse, R5, P0 ;  /* 0x000000050200720c */ /* 0x040fe40000706670 */
[----:B------:R-:W-:Y:S04]  /*53e0*/  SHF.R.U32.HI R0, RZ, R37, R0 ;  /* 0x00000025ff007219 */ /* 0x000fe80000011600 */
[C---:B------:R-:W-:Y:S05]  /*53f0*/  SEL R6, R3.reuse, R0, !P2 ;  /* 0x0000000003067207 */ /* 0x040fea0005000000 */
        /* <DEDUP_REMOVED lines=14> */
[----:B------:R-:W-:Y:S07]  /*54e0*/  IMAD R43, R3, R38, R43 ;  /* 0x00000026032b7224 */ /* 0x000fee00078e022b */
.L_x_81:
[----:B------:R-:W-:Y:S01]  /*54f0*/  @!P1 IMAD.HI.U32 R0, R44, R10, RZ ;  /* 0x0000000a2c009227 */ /* 0x000fe200078e00ff */
[----:B-1----:R-:W-:Y:S01]  /*5500*/  @!P1 ISETP.NE.AND P0, PT, R8, 0x1, PT ;  /* 0x000000010800980c */ /* 0x002fe20003f05270 */
[----:B------:R-:W-:Y:S01]  /*5510*/  ULOP3.LUT UP0, URZ, UR39, 0x1b0, URZ, 0xc0, !UPT ;  /* 0x000001b027ff7892 */ /* 0x000fe2000f80c0ff */
[----:B------:R-:W-:Y:S01]  /*5520*/  @!P1 ISETP.NE.AND P2, PT, R7, 0x1, PT ;  /* 0x000000010700980c */ /* 0x000fe20003f45270 */
[C---:B------:R-:W-:Y:S01]  /*5530*/  @!P1 IMAD.HI.U32 R2, R43.reuse, R9, RZ ;  /* 0x000000092b029227 */ /* 0x040fe200078e00ff */
[----:B------:R-:W-:Y:S02]  /*5540*/  @!P1 SHF.R.U32.HI R0, RZ, R11, R0 ;  /* 0x0000000bff009219 */ /* 0x000fe40000011600 */
[----:B------:R-:W-:Y:S01]  /*5550*/  @P4 SHF.R.U32.HI R99, RZ, 0x10, R17 ;  /* 0x00000010ff634819 */ /* 0x000fe20000011611 */
[----:B------:R-:W-:Y:S01]  /*5560*/  VIADD R116, R116, 0x1 ;  /* 0x0000000174747836 */ /* 0x000fe20000000000 */
[----:B------:R-:W-:Y:S02]  /*5570*/  @!P1 SHF.R.U32.HI R2, RZ, R12, R2 ;  /* 0x0000000cff029219 */ /* 0x000fe40000011602 */
[----:B------:R-:W-:Y:S02]  /*5580*/  @!P1 SEL R3, R44, R0, !P2 ;  /* 0x000000002c039207 */ /* 0x000fe40005000000 */
[----:B------:R-:W-:Y:S05]  /*5590*/  @!P1 SEL R2, R43, R2, !P0 ;  /* 0x000000022b029207 */ /* 0x000fea0004000000 */
[----:B------:R-:W-:Y:S02]  /*55a0*/  @!P1 IMAD.IADD R0, R2, 0x1, -R3 ;  /* 0x0000000102009824 */ /* 0x000fe400078e0a03 */
[----:B------:R-:W-:Y:S02]  /*55b0*/  @!P1 IMAD.IADD R2, R3, 0x1, -R2 ;  /* 0x0000000103029824 */ /* 0x000fe400078e0a02 */
[----:B------:R-:W-:Y:S02]  /*55c0*/  @!P1 IMAD R44, R0, R7, R44 ;  /* 0x00000007002c9224 */ /* 0x000fe400078e022c */
[----:B------:R-:W-:Y:S01]  /*55d0*/  @!P1 IMAD R43, R2, R8, R43 ;  /* 0x00000008022b9224 */ /* 0x000fe200078e022b */
[----:B------:R-:W-:Y:S06]  /*55e0*/  BRA.U !UP0, `(.L_x_82) ;  /* 0x00000001087c7547 */ /* 0x000fec000b800000 */
[----:B------:R-:W1:Y:S01]  /*55f0*/  LDCU.64 UR8, c[0x4][0x80] ;  /* 0x01001000ff0877ac */ /* 0x000e620008000a00 */
[----:B------:R-:W-:Y:S01]  /*5600*/  MOV R2, 0x0 ;  /* 0x0000000000027802 */ /* 0x000fe20000000f00 */
[----:B------:R-:W-:Y:S02]  /*5610*/  HFMA2 R12, -RZ, RZ, 0, 5.9604644775390625e-08 ;  /* 0x00000001ff0c7431 */ /* 0x000fe400000001ff */
[----:B------:R-:W-:Y:S01]  /*5620*/  IMAD.MOV.U32 R8, RZ, RZ, 0x70 ;  /* 0x00000070ff087424 */ /* 0x000fe200078e00ff */
[----:B------:R2:W3:Y:S01]  /*5630*/  LDC.64 R14, c[0x4][R2] ;  /* 0x01000000020e7b82 */ /* 0x0004e20000000a00 */
[----:B------:R-:W4:Y:S01]  /*5640*/  LDCU.64 UR6, c[0x4][0x88] ;  /* 0x01001100ff0677ac */ /* 0x000f220008000a00 */
[----:B------:R-:W-:Y:S01]  /*5650*/  IMAD.MOV.U32 R13, RZ, RZ, RZ ;  /* 0x000000ffff0d7224 */ /* 0x000fe200078e00ff */
[----:B------:R-:W2:Y:S01]  /*5660*/  LDCU.64 UR4, c[0x4][0x8] ;  /* 0x01000100ff0477ac */ /* 0x000ea20008000a00 */
[----:B-1----:R-:W-:Y:S01]  /*5670*/  MOV R5, UR9 ;  /* 0x0000000900057c02 */ /* 0x002fe20008000f00 */
[----:B------:R-:W-:Y:S01]  /*5680*/  IMAD.U32 R4, RZ, RZ, UR8 ;  /* 0x00000008ff047e24 */ /* 0x000fe2000f8e00ff */
[----:B----4-:R-:W-:Y:S01]  /*5690*/  MOV R7, UR7 ;  /* 0x0000000700077c02 */ /* 0x010fe20008000f00 */
[----:B------:R-:W-:Y:S01]  /*56a0*/  IMAD.U32 R6, RZ, RZ, UR6 ;  /* 0x00000006ff067e24 */ /* 0x000fe2000f8e00ff */
[----:B--2---:R-:W-:Y:S01]  /*56b0*/  MOV R11, UR5 ;  /* 0x00000005000b7c02 */ /* 0x004fe20008000f00 */
[----:B------:R-:W-:Y:S02]  /*56c0*/  IMAD.U32 R10, RZ, RZ, UR4 ;  /* 0x00000004ff0a7e24 */ /* 0x000fe4000f8e00ff */
[----:B------:R-:W-:Y:S07]  /*56d0*/  LEPC R20, `(.L_x_83) ;  /* 0x000000001014794e */ /* 0x000fee0000000000 */
[----:B---3-5:R-:W-:Y:S05]  /*56e0*/  CALL.ABS.NOINC R14 ;  /* 0x000000000e007343 */ /* 0x028fea0003c00000 */
.L_x_83:
[----:B------:R-:W1:Y:S01]  /*56f0*/  LDCU.64 UR8, c[0x4][0x80] ;  /* 0x01001000ff0877ac */ /* 0x000e620008000a00 */
[----:B------:R-:W2:Y:S01]  /*5700*/  LDC.64 R2, c[0x4][R2] ;  /* 0x0100000002027b82 */ /* 0x000ea20000000a00 */
[----:B------:R-:W-:Y:S02]  /*5710*/  HFMA2 R12, -RZ, RZ, 0, 5.9604644775390625e-08 ;  /* 0x00000001ff0c7431 */ /* 0x000fe400000001ff */
[----:B------:R-:W-:Y:S02]  /*5720*/  IMAD.MOV.U32 R8, RZ, RZ, 0x70 ;  /* 0x00000070ff087424 */ /* 0x000fe400078e00ff */
[----:B------:R-:W-:Y:S01]  /*5730*/  IMAD.MOV.U32 R13, RZ, RZ, RZ ;  /* 0x000000ffff0d7224 */ /* 0x000fe200078e00ff */
[----:B------:R-:W3:Y:S01]  /*5740*/  LDCU.64 UR6, c[0x4][0x88] ;  /* 0x01001100ff0677ac */ /* 0x000ee20008000a00 */
[----:B------:R-:W4:Y:S01]  /*5750*/  LDCU.64 UR4, c[0x4][0x8] ;  /* 0x01000100ff0477ac */ /* 0x000f220008000a00 */
[----:B-1----:R-:W-:Y:S02]  /*5760*/  MOV R4, UR8 ;  /* 0x0000000800047c02 */ /* 0x002fe40008000f00 */
[----:B------:R-:W-:Y:S02]  /*5770*/  MOV R5, UR9 ;  /* 0x0000000900057c02 */ /* 0x000fe40008000f00 */
[----:B---3--:R-:W-:Y:S01]  /*5780*/  MOV R7, UR7 ;  /* 0x0000000700077c02 */ /* 0x008fe20008000f00 */
[----:B------:R-:W-:Y:S01]  /*5790*/  IMAD.U32 R6, RZ, RZ, UR6 ;  /* 0x00000006ff067e24 */ /* 0x000fe2000f8e00ff */
[----:B----4-:R-:W-:Y:S01]  /*57a0*/  MOV R11, UR5 ;  /* 0x00000005000b7c02 */ /* 0x010fe20008000f00 */
[----:B------:R-:W-:Y:S02]  /*57b0*/  IMAD.U32 R10, RZ, RZ, UR4 ;  /* 0x00000004ff0a7e24 */ /* 0x000fe4000f8e00ff */
[----:B------:R-:W-:Y:S07]  /*57c0*/  LEPC R20, `(.L_x_82) ;  /* 0x000000001014794e */ /* 0x000fee0000000000 */
[----:B--2---:R-:W-:Y:S05]  /*57d0*/  CALL.ABS.NOINC R2 ;  /* 0x0000000002007343 */ /* 0x004fea0003c00000 */
.L_x_82:
[----:B------:R-:W-:Y:S01]  /*57e0*/  ISETP.NE.U32.AND P2, PT, R86, RZ, PT ;  /* 0x000000ff5600720c */ /* 0x000fe20003f45070 */
[----:B------:R-:W-:Y:S01]  /*57f0*/  UISETP.NE.AND UP1, UPT, UR38, URZ, UPT ;  /* 0x000000ff2600728c */ /* 0x000fe2000bf25270 */
[----:B------:R-:W-:Y:S02]  /*5800*/  ISETP.NE.U32.AND P4, PT, R82, RZ, PT ;  /* 0x000000ff5200720c */ /* 0x000fe40003f85070 */
[----:B------:R-:W-:Y:S02]  /*5810*/  ISETP.NE.AND.EX P2, PT, R87, RZ, PT, P2 ;  /* 0x000000ff5700720c */ /* 0x000fe40003f45320 */
[----:B------:R-:W-:Y:S02]  /*5820*/  PLOP3.LUT P1, PT, PT, PT, PT, 0x8, 0x80 ;  /* 0x000000000080781c */ /* 0x000fe40003f2e170 */
[----:B------:R-:W-:Y:S02]  /*5830*/  PLOP3.LUT P0, PT, PT, PT, UP1, 0x80, 0x8 ;  /* 0x000000000008781c */ /* 0x000fe40003f0f018 */
[----:B------:R-:W-:Y:S02]  /*5840*/  ISETP.NE.AND.EX P4, PT, R83, RZ, PT, P4 ;  /* 0x000000ff5300720c */ /* 0x000fe40003f85340 */
[----:B------:R-:W1:Y:S09]  /*5850*/  @UP1 LDCU.64 UR4, c[0x0][0x888] ;  /* 0x00011100ff0417ac */ /* 0x000e720008000a00 */
[----:B------:R-:W-:Y:S01]  /*5860*/  @P0 PLOP3.LUT P1, PT, P2, PT, PT, 0x80, 0x8 ;  /* 0x000000000008081c */ /* 0x000fe2000172f070 */
[----:B-1----:R-:W-:Y:S04]  /*5870*/  @UP1 UISETP.NE.U32.AND UP0, UPT, UR4, URZ, UPT ;  /* 0x000000ff0400128c */ /* 0x002fe8000bf05070 */
[----:B------:R-:W-:Y:S04]  /*5880*/  @UP1 UISETP.NE.AND.EX UP0, UPT, UR5, URZ, UPT, UP0 ;  /* 0x000000ff0500128c */ /* 0x000fe8000bf05300 */
[----:B------:R-:W-:Y:S01]  /*5890*/  @UP1 USEL UR4, URZ, 0xffffffff, UP0 ;  /* 0xffffffffff041887 */ /* 0x000fe20008000000 */
[----:B------:R-:W-:Y:S11]  /*58a0*/  @!P2 BRA `(.L_x_84) ;  /* 0x00000000002ca947 */ /* 0x000ff60003800000 */
[----:B------:R-:W-:Y:S01]  /*58b0*/  ISETP.NE.U32.AND P3, PT, R84, RZ, PT ;  /* 0x000000ff5400720c */ /* 0x000fe20003f65070 */
[----:B------:R-:W-:Y:S03]  /*58c0*/  IMAD.MOV.U32 R94, RZ, RZ, 0x1 ;  /* 0x00000001ff5e7424 */ /* 0x000fe600078e00ff */
[----:B------:R-:W-:Y:S11]  /*58d0*/  ISETP.NE.AND.EX P3, PT, R85, RZ, PT, P3 ;  /* 0x000000ff5500720c */ /* 0x000ff60003f65330 */
[----:B------:R-:W-:Y:S02]  /*58e0*/  @!UPT UIADD3 URZ, UPT, UPT, URZ, URZ, URZ ;  /* 0x000000fffffff290 */ /* 0x000fe4000fffe0ff */
[----:B------:R-:W1:Y:S01]  /*58f0*/  @P3 LDC.64 R2, c[0x0][0x888] ;  /* 0x00022200ff023b82 */ /* 0x000e620000000a00 */
[----:B------:R-:W-:Y:S04]  /*5900*/  @P3 IMAD R0, R86, UR60, RZ ;  /* 0x0000003c56003c24 */ /* 0x000fe8000f8e02ff */
[----:B-1----:R-:W-:Y:S04]  /*5910*/  @P3 IMAD.WIDE R2, R0, 0x4, R2 ;  /* 0x0000000400023825 */ /* 0x002fe800078e0202 */
[----:B------:R-:W-:Y:S01]  /*5920*/  HFMA2 R0, -RZ, RZ, 0, 5.9604644775390625e-08 ;  /* 0x00000001ff007431 */ /* 0x000fe200000001ff */
[----:B-----5:R1:W5:Y:S04]  /*5930*/  @P3 LDG.E R48, desc[UR46][R2.64] ;  /* 0x0000002e02303981 */ /* 0x020368000c1e1900 */
[----:B------:R-:W-:Y:S01]  /*5940*/  @!P3 PRMT R94, R0, 0x7610, R94 ;  /* 0x00007610005eb816 */ /* 0x000fe2000000005e */
[----:B-1----:R-:W2:Y:S06]  /*5950*/  @!P3 LDC R48, c[0x0][0x880] ;  /* 0x00022000ff30bb82 */ /* 0x002eac0000000800 */
.L_x_84:
[----:B------:R-:W-:Y:S05]  /*5960*/  @!P4 BRA `(.L_x_85) ;  /* 0x000000000020c947 */ /* 0x000fea0003800000 */
[----:B------:R-:W-:Y:S04]  /*5970*/  ISETP.NE.U32.AND P3, PT, R80, RZ, PT ;  /* 0x000000ff5000720c */ /* 0x000fe80003f65070 */
[----:B------:R-:W-:Y:S11]  /*5980*/  ISETP.NE.AND.EX P3, PT, R81, RZ, PT, P3 ;  /* 0x000000ff5100720c */ /* 0x000ff60003f65330 */
[----:B------:R-:W-:Y:S02]  /*5990*/  @!UPT UIADD3 URZ, UPT, UPT, URZ, URZ, URZ ;  /* 0x000000fffffff290 */ /* 0x000fe4000fffe0ff */
[----:B------:R-:W1:Y:S01]  /*59a0*/  @P3 LDC.64 R2, c[0x0][0x8a8] ;  /* 0x00022a00ff023b82 */ /* 0x000e620000000a00 */
[----:B------:R-:W-:Y:S04]  /*59b0*/  @P3 IMAD R0, R82, UR60, RZ ;  /* 0x0000003c52003c24 */ /* 0x000fe8000f8e02ff */
[----:B-1----:R-:W-:Y:S05]  /*59c0*/  @P3 IMAD.WIDE R2, R0, 0x4, R2 ;  /* 0x0000000400023825 */ /* 0x002fea00078e0202 */
[----:B-----5:R1:W5:Y:S02]  /*59d0*/  @P3 LDG.E R47, desc[UR46][R2.64] ;  /* 0x0000002e022f3981 */ /* 0x020364000c1e1900 */
[----:B-1----:R-:W3:Y:S02]  /*59e0*/  @!P3 LDC R47, c[0x0][0x8a0] ;  /* 0x00022800ff2fbb82 */ /* 0x002ee40000000800 */
.L_x_85:
[----:B--2--5:R-:W-:Y:S01]  /*59f0*/  @P0 FSETP.NEU.AND P4, PT, R48, RZ, PT ;  /* 0x000000ff3000020b */ /* 0x024fe20003f8d000 */
[----:B------:R-:W-:Y:S01]  /*5a00*/  IMAD.U32 R0, RZ, RZ, UR4 ;  /* 0x00000004ff007e24 */ /* 0x000fe2000f8e00ff */
[----:B------:R-:W-:Y:S01]  /*5a10*/  @P0 LOP3.LUT P3, RZ, R94, 0xff, RZ, 0xc0, !PT ;  /* 0x000000ff5eff0812 */ /* 0x000fe2000786c0ff */
[C---:B------:R-:W-:Y:S01]  /*5a20*/  IMAD.SHL.U32 R115, R101.reuse, 0x2000, RZ ;  /* 0x0000200065737824 */ /* 0x040fe200078e00ff */
[----:B------:R-:W-:Y:S01]  /*5a30*/  @P0 SEL R2, RZ, 0xffffffff, P4 ;  /* 0xffffffffff020807 */ /* 0x000fe20002000000 */
[----:B------:R-:W-:Y:S01]  /*5a40*/  BSSY B1, `(.L_x_86) ;  /* 0x0000039000017945 */ /* 0x000fe20003800000 */
[----:B------:R-:W-:Y:S01]  /*5a50*/  LEA R3, R101, UR36, 0x3 ;  /* 0x0000002465037c11 */ /* 0x000fe2000f8e18ff */
[----:B------:R-:W-:Y:S01]  /*5a60*/  IMAD.IADD R114, R107, 0x1, R115 ;  /* 0x000000016b727824 */ /* 0x000fe200078e0273 */
[----:B------:R-:W-:Y:S02]  /*5a70*/  @P1 SEL R2, R0, R2, !P3 ;  /* 0x0000000200021207 */ /* 0x000fe40005800000 */
[----:B------:R-:W-:Y:S02]  /*5a80*/  CS2R R78, SRZ ;  /* 0x00000000004e7805 */ /* 0x000fe4000001ff00 */
[----:B------:R-:W-:Y:S01]  /*5a90*/  LOP3.LUT R0, R104, 0x1, RZ, 0x3c, !PT ;  /* 0x0000000168007812 */ /* 0x000fe200078e3cff */
[--C-:B------:R-:W-:Y:S01]  /*5aa0*/  IMAD.IADD R113, R106, 0x1, R114.reuse ;  /* 0x000000016a717824 */ /* 0x100fe200078e0272 */
[----:B------:R-:W-:Y:S02]  /*5ab0*/  @P0 LOP3.LUT R2, R2, 0x1, RZ, 0xc0, !PT ;  /* 0x0000000102020812 */ /* 0x000fe400078ec0ff */
[----:B------:R-:W-:Y:S02]  /*5ac0*/  CS2R R76, SRZ ;  /* 0x00000000004c7805 */ /* 0x000fe4000001ff00 */
[----:B------:R-:W-:Y:S02]  /*5ad0*/  LEA R16, R45, UR36, 0x3 ;  /* 0x000000242d107c11 */ /* 0x000fe4000f8e18ff */
[----:B------:R-:W-:Y:S02]  /*5ae0*/  CS2R R70, SRZ ;  /* 0x0000000000467805 */ /* 0x000fe4000001ff00 */
[----:B------:R-:W-:Y:S02]  /*5af0*/  ISETP.NE.U32.OR P5, PT, R2, 0x1, !P0 ;  /* 0x000000010200780c */ /* 0x000fe400047a5470 */
[----:B------:R-:W-:Y:S02]  /*5b00*/  CS2R R68, SRZ ;  /* 0x0000000000447805 */ /* 0x000fe4000001ff00 */
[----:B------:R-:W-:Y:S02]  /*5b10*/  SHF.L.U32 R4, R103, 0x1f, RZ ;  /* 0x0000001f67047819 */ /* 0x000fe400000006ff */
[----:B------:R-:W-:Y:S02]  /*5b20*/  CS2R R62, SRZ ;  /* 0x00000000003e7805 */ /* 0x000fe4000001ff00 */
[----:B------:R-:W-:Y:S02]  /*5b30*/  PLOP3.LUT P4, PT, PT, PT, PT, 0x8, 0x80 ;  /* 0x000000000080781c */ /* 0x000fe40003f8e170 */
[----:B------:R-:W-:Y:S02]  /*5b40*/  CS2R R60, SRZ ;  /* 0x00000000003c7805 */ /* 0x000fe4000001ff00 */
[----:B------:R-:W-:Y:S02]  /*5b50*/  P2R R117, PR, RZ, 0x20 ;  /* 0x00000020ff757803 */ /* 0x000fe40000000000 */
[----:B------:R-:W-:Y:S02]  /*5b60*/  CS2R R54, SRZ ;  /* 0x0000000000367805 */ /* 0x000fe4000001ff00 */
[----:B------:R-:W-:Y:S01]  /*5b70*/  CS2R R52, SRZ ;  /* 0x0000000000347805 */ /* 0x000fe2000001ff00 */
[----:B------:R-:W-:Y:S02]  /*5b80*/  IMAD.IADD R112, R105, 0x1, R114 ;  /* 0x0000000169707824 */ /* 0x000fe400078e0272 */
[----:B------:R-:W-:Y:S01]  /*5b90*/  IMAD R111, R108, -0x10, R113 ;  /* 0xfffffff06c6f7824 */ /* 0x000fe200078e0271 */
[----:B------:R-:W-:Y:S04]  /*5ba0*/  @P5 SHF.L.U32 R2, R0, 0x1f, RZ ;  /* 0x0000001f00025819 */ /* 0x000fe800000006ff */
[----:B------:R1:W2:Y:S01]  /*5bb0*/  @P5 SYNCS.PHASECHK.TRANS64.TRYWAIT P0, [R3+URZ+0x20], R2 ;  /* 0x00002002030055a7 */ /* 0x0002a200080011ff */
[----:B------:R4:W3:Y:S01]  /*5bc0*/  SYNCS.PHASECHK.TRANS64.TRYWAIT P3, [R16+URZ+0x70], R4 ;  /* 0x00007004100075a7 */ /* 0x0008e200080611ff */
[----:B-1----:R-:W-:Y:S01]  /*5bd0*/  IMAD R2, R45, 0x20, R46 ;  /* 0x000000202d027824 */ /* 0x002fe200078e022e */
[----:B--2---:R-:W-:Y:S01]  /*5be0*/  @P5 PLOP3.LUT P4, PT, P0, PT, PT, 0x8, 0x80 ;  /* 0x000000000080581c */ /* 0x004fe2000078e170 */
[----:B------:R-:W-:Y:S01]  /*5bf0*/  @!UPT UIADD3 URZ, UPT, UPT, URZ, URZ, URZ ;  /* 0x000000fffffff290 */ /* 0x000fe2000fffe0ff */
[----:B---34-:R-:W-:Y:S11]  /*5c00*/  @!P5 BRA `(.L_x_87) ;  /* 0x000000000070d947 */ /* 0x018ff60003800000 */
[----:B------:R-:W-:Y:S01]  /*5c10*/  ISETP.NE.U32.AND P0, PT, RZ, UR40, PT ;  /* 0x00000028ff007c0c */ /* 0x000fe2000bf05070 */
[----:B------:R-:W-:Y:S01]  /*5c20*/  BSSY B0, `(.L_x_88) ;  /* 0x0000016000007945 */ /* 0x000fe20003800000 */
[----:B------:R-:W-:Y:S02]  /*5c30*/  FSETP.NEU.AND P1, PT, R48, RZ, PT ;  /* 0x000000ff3000720b */ /* 0x000fe40003f2d000 */
[----:B------:R-:W-:Y:S02]  /*5c40*/  CS2R R54, SRZ ;  /* 0x0000000000367805 */ /* 0x000fe4000001ff00 */
[----:B------:R-:W-:Y:S02]  /*5c50*/  ISETP.NE.AND.EX P0, PT, RZ, UR41, PT, P0 ;  /* 0x00000029ff007c0c */ /* 0x000fe4000bf05300 */
[----:B------:R-:W-:Y:S02]  /*5c60*/  CS2R R52, SRZ ;  /* 0x0000000000347805 */ /* 0x000fe4000001ff00 */
[----:B------:R-:W-:Y:S02]  /*5c70*/  SEL R5, RZ, 0xffffffff, P1 ;  /* 0xffffffffff057807 */ /* 0x000fe40000800000 */
[----:B------:R-:W-:Y:S02]  /*5c80*/  CS2R R62, SRZ ;  /* 0x00000000003e7805 */ /* 0x000fe4000001ff00 */
[----:B------:R-:W-:Y:S02]  /*5c90*/  LOP3.LUT P1, RZ, R94, 0xff, RZ, 0xc0, !PT ;  /* 0x000000ff5eff7812 */ /* 0x000fe4000782c0ff */
[----:B------:R-:W-:Y:S02]  /*5ca0*/  CS2R R60, SRZ ;  /* 0x00000000003c7805 */ /* 0x000fe4000001ff00 */
[----:B------:R-:W-:Y:S02]  /*5cb0*/  SEL R6, RZ, 0xffffffff, P0 ;  /* 0xffffffffff067807 */ /* 0x000fe40000000000 */
[----:B------:R-:W-:Y:S02]  /*5cc0*/  CS2R R70, SRZ ;  /* 0x0000000000467805 */ /* 0x000fe4000001ff00 */
[----:B------:R-:W-:Y:S01]  /*5cd0*/  CS2R R68, SRZ ;  /* 0x0000000000447805 */ /* 0x000fe2000001ff00 */
[----:B------:R-:W-:Y:S01]  /*5ce0*/  IMAD.MOV.U32 R79, RZ, RZ, RZ ;  /* 0x000000ffff4f7224 */ /* 0x000fe200078e00ff */
[----:B------:R-:W-:Y:S02]  /*5cf0*/  @P2 SEL R5, R6, R5, !P1 ;  /* 0x0000000506052207 */ /* 0x000fe40004800000 */
[----:B------:R-:W-:Y:S02]  /*5d00*/  CS2R R76, SRZ ;  /* 0x00000000004c7805 */ /* 0x000fe4000001ff00 */
[----:B------:R-:W-:Y:S04]  /*5d10*/  LOP3.LUT R5, R5, 0x1, RZ, 0xc0, !PT ;  /* 0x0000000105057812 */ /* 0x000fe800078ec0ff */
[----:B------:R-:W-:Y:S01]  /*5d20*/  ISETP.NE.U32.AND P0, PT, R5, 0x1, PT ;  /* 0x000000010500780c */ /* 0x000fe20003f05070 */
[----:B------:R-:W-:Y:S01]  /*5d30*/  @!UPT UIADD3 URZ, UPT, UPT, URZ, URZ, URZ ;  /* 0x000000fffffff290 */ /* 0x000fe2000fffe0ff */
[----:B------:R-:W-:Y:S11]  /*5d40*/  @!P4 BRA `(.L_x_89) ;  /* 0x00000000000cc947 */ /* 0x000ff60003800000 */
[----:B------:R-:W-:Y:S04]  /*5d50*/  SHF.L.U32 R0, R0, 0x1f, RZ ;  /* 0x0000001f00007819 */ /* 0x000fe800000006ff */
[----:B------:R-:W1:Y:S02]  /*5d60*/  SYNCS.PHASECHK.TRANS64.TRYWAIT P1, [R3+URZ+0x20], R0 ;  /* 0x00002000030075a7 */ /* 0x000e6400080211ff */
[----:B-1----:R-:W-:Y:S05]  /*5d70*/  @!P1 BRA `(.L_x_90) ;  /* 0x0000001400889947 */ /* 0x002fea0003800000 */
.L_x_89:
[----:B------:R-:W-:Y:S05]  /*5d80*/  BSYNC B0 ;  /* 0x0000000000007941 */ /* 0x000fea0003800000 */
.L_x_88:
[----:B------:R2:W3:Y:S04]  /*5d90*/  @P0 LDS.128 R52, [R114] ;  /* 0x0000000072340984 */ /* 0x0004e80000000c00 */
[----:B------:R2:W4:Y:S04]  /*5da0*/  @P0 LDS.128 R60, [R113+0x10] ;  /* 0x00001000713c0984 */ /* 0x0005280000000c00 */
[----:B------:R2:W1:Y:S04]  /*5db0*/  @P0 LDS.128 R68, [R112+0x20] ;  /* 0x0000200070440984 */ /* 0x0004680000000c00 */
[----:B------:R2:W1:Y:S02]  /*5dc0*/  @P0 LDS.128 R76, [R111+0x30] ;  /* 0x000030006f4c0984 */ /* 0x0004640000000c00 */
.L_x_87:
[----:B------:R-:W-:Y:S05]  /*5dd0*/  BSYNC B1 ;  /* 0x0000000000017941 */ /* 0x000fea0003800000 */
.L_x_86:
[----:B-1----:R-:W-:Y:S04]  /*5de0*/  SHF.R.U32.HI R0, RZ, 0x15, R2 ;  /* 0x00000015ff007819 */ /* 0x002fe80000011602 */
[----:B------:R-:W-:Y:S01]  /*5df0*/  LOP3.LUT P0, RZ, R0, 0x3, R95, 0x48, !PT ;  /* 0x0000000300ff7812 */ /* 0x000fe2000780485f */
[----:B------:R-:W-:Y:S01]  /*5e00*/  @!UPT UIADD3 URZ, UPT, UPT, URZ, URZ, URZ ;  /* 0x000000fffffff290 */ /* 0x000fe2000fffe0ff */
[----:B------:R-:W-:Y:S11]  /*5e10*/  @P3 BRA `(.L_x_91) ;  /* 0x0000000000083947 */ /* 0x000ff60003800000 */
[----:B------:R-:W1:Y:S02]  /*5e20*/  SYNCS.PHASECHK.TRANS64.TRYWAIT P1, [R16+URZ+0x70], R4 ;  /* 0x00007004100075a7 */ /* 0x000e6400080211ff */
[----:B-1----:R-:W-:Y:S05]  /*5e30*/  @!P1 BRA `(.L_x_92) ;  /* 0x00000014006c9947 */ /* 0x002fea0003800000 */
.L_x_91:
[----:B------:R-:W-:Y:S05]  /*5e40*/  @!P0 BRA `(.L_x_93) ;  /* 0x0000000000408947 */ /* 0x000fea0003800000 */
[----:B------:R-:W1:Y:S01]  /*5e50*/  LDCU.64 UR8, c[0x4][0x70] ;  /* 0x01000e00ff0877ac */ /* 0x000e620008000a00 */
[----:B------:R-:W-:Y:S01]  /*5e60*/  MOV R15, 0x0 ;  /* 0x00000000000f7802 */ /* 0x000fe20000000f00 */
[----:B------:R-:W-:Y:S02]  /*5e70*/  HFMA2 R12, -RZ, RZ, 0, 5.9604644775390625e-08 ;  /* 0x00000001ff0c7431 */ /* 0x000fe400000001ff */
[----:B------:R-:W-:Y:S02]  /*5e80*/  IMAD.MOV.U32 R8, RZ, RZ, 0x192 ;  /* 0x00000192ff087424 */ /* 0x000fe400078e00ff */
[----:B------:R-:W-:Y:S01]  /*5e90*/  IMAD.MOV.U32 R13, RZ, RZ, RZ ;  /* 0x000000ffff0d7224 */ /* 0x000fe200078e00ff */
[----:B------:R-:W5:Y:S01]  /*5ea0*/  LDCU.64 UR6, c[0x4][0x78] ;  /* 0x01000f00ff0677ac */ /* 0x000f620008000a00 */
[----:B------:R-:W2:Y:S01]  /*5eb0*/  LDC.64 R14, c[0x4][R15] ;  /* 0x010000000f0e7b82 */ /* 0x000ea20000000a00 */
[----:B------:R-:W3:Y:S01]  /*5ec0*/  LDCU.64 UR4, c[0x4][0x10] ;  /* 0x01000200ff0477ac */ /* 0x000ee20008000a00 */
[----:B-1----:R-:W-:Y:S01]  /*5ed0*/  MOV R5, UR9 ;  /* 0x0000000900057c02 */ /* 0x002fe20008000f00 */
[----:B------:R-:W-:Y:S01]  /*5ee0*/  IMAD.U32 R4, RZ, RZ, UR8 ;  /* 0x00000008ff047e24 */ /* 0x000fe2000f8e00ff */
[----:B-----5:R-:W-:Y:S01]  /*5ef0*/  MOV R7, UR7 ;  /* 0x0000000700077c02 */ /* 0x020fe20008000f00 */
[----:B------:R-:W-:Y:S01]  /*5f00*/  IMAD.U32 R6, RZ, RZ, UR6 ;  /* 0x00000006ff067e24 */ /* 0x000fe2000f8e00ff */
[----:B---3--:R-:W-:Y:S01]  /*5f10*/  MOV R11, UR5 ;  /* 0x00000005000b7c02 */ /* 0x008fe20008000f00 */
[----:B------:R-:W-:Y:S02]  /*5f20*/  IMAD.U32 R10, RZ, RZ, UR4 ;  /* 0x00000004ff0a7e24 */ /* 0x000fe4000f8e00ff */
[----:B------:R-:W-:Y:S07]  /*5f30*/  LEPC R20, `(.L_x_93) ;  /* 0x000000001014794e */ /* 0x000fee0000000000 */
[----:B--2-4-:R-:W-:Y:S05]  /*5f40*/  CALL.ABS.NOINC R14 ;  /* 0x000000000e007343 */ /* 0x014fea0003c00000 */
.L_x_93:
[----:B------:R-:W-:Y:S01]  /*5f50*/  ISETP.NE.AND P0, PT, R109, RZ, PT ;  /* 0x000000ff6d00720c */ /* 0x000fe20003f05270 */
[----:B------:R-:W-:Y:S05]  /*5f60*/  WARPSYNC.ALL ;  /* 0x0000000000007948 */ /* 0x000fea0003800000 */
[----:B------:R-:W-:Y:S01]  /*5f70*/  R2UR UR4, R2 ;  /* 0x00000000020472ca */ /* 0x000fe200000e0000 */
[--C-:B---3--:R-:W-:Y:S01]  /*5f80*/  HADD2.F32 R0, -RZ, R52.reuse.H0_H0 ;  /* 0x20000034ff007230 */ /* 0x108fe20000004100 */
[----:B------:R-:W-:Y:S01]  /*5f90*/  R2UR UR5, R16 ;  /* 0x00000000100572ca */ /* 0x000fe200000e0000 */
[----:B------:R-:W-:Y:S01]  /*5fa0*/  HADD2.F32 R2, -RZ, R52.H1_H1 ;  /* 0x30000034ff027230 */ /* 0x000fe20000004100 */
[----:B------:R-:W-:Y:S01]  /*5fb0*/  BSSY.RECONVERGENT B0, `(.L_x_94) ;  /* 0x000008b000007945 */ /* 0x000fe20003800200 */
[--C-:B------:R-:W-:Y:S02]  /*5fc0*/  HADD2.F32 R3, -RZ, R53.reuse.H0_H0 ;  /* 0x20000035ff037230 */ /* 0x100fe40000004100 */
[----:B------:R-:W-:Y:S02]  /*5fd0*/  HADD2.F32 R49, -RZ, R53.H1_H1 ;  /* 0x30000035ff317230 */ /* 0x000fe40000004100 */
[--C-:B------:R-:W-:Y:S02]  /*5fe0*/  HADD2.F32 R50, -RZ, R54.reuse.H0_H0 ;  /* 0x20000036ff327230 */ /* 0x100fe40000004100 */
[----:B------:R-:W-:Y:S02]  /*5ff0*/  HADD2.F32 R51, -RZ, R54.H1_H1 ;  /* 0x30000036ff337230 */ /* 0x000fe40000004100 */
[----:B------:R-:W1:Y:S01]  /*6000*/  LDTM.x32 R4, tmem[UR4] ;  /* 0x00000004000479ee */ /* 0x000e6200082c0000 */
[----:B------:R-:W-:Y:S01]  /*6010*/  NOP ;  /* 0x0000000000007918 */ /* 0x000fe20000000000 */
[----:B------:R-:W-:Y:S01]  /*6020*/  UIADD3 UR4, UPT, UPT, UR5, 0x90, URZ ;  /* 0x0000009005047890 */ /* 0x000fe2000fffe0ff */
[--C-:B------:R-:W-:Y:S02]  /*6030*/  HADD2.F32 R52, -RZ, R55.reuse.H0_H0 ;  /* 0x20000037ff347230 */ /* 0x100fe40000004100 */
[----:B------:R-:W-:Y:S01]  /*6040*/  HADD2.F32 R53, -RZ, R55.H1_H1 ;  /* 0x30000037ff357230 */ /* 0x000fe20000004100 */
[----:B------:R-:W-:Y:S01]  /*6050*/  UPRMT UR4, UR45, 0x654, UR4 ;  /* 0x000006542d047896 */ /* 0x000fe20008000004 */
[--C-:B----4-:R-:W-:Y:S02]  /*6060*/  HADD2.F32 R54, -RZ, R60.reuse.H0_H0 ;  /* 0x2000003cff367230 */ /* 0x110fe40000004100 */
[----:B------:R-:W-:Y:S02]  /*6070*/  HADD2.F32 R55, -RZ, R60.H1_H1 ;  /* 0x3000003cff377230 */ /* 0x000fe40000004100 */
[--C-:B------:R-:W-:Y:S02]  /*6080*/  HADD2.F32 R56, -RZ, R61.reuse.H0_H0 ;  /* 0x2000003dff387230 */ /* 0x100fe40000004100 */
[----:B------:R-:W-:Y:S02]  /*6090*/  HADD2.F32 R57, -RZ, R61.H1_H1 ;  /* 0x3000003dff397230 */ /* 0x000fe40000004100 */
[----:B-1----:R-:W-:Y:S01]  /*60a0*/  SYNCS.ARRIVE.TRANS64.RED.A1T0 RZ, [UR4], RZ ;  /* 0x000000ffffff79a7 */ /* 0x002fe20008100404 */
[--C-:B------:R-:W-:Y:S02]  /*60b0*/  HADD2.F32 R58, -RZ, R62.reuse.H0_H0 ;  /* 0x2000003eff3a7230 */ /* 0x100fe40000004100 */
[----:B------:R-:W-:Y:S02]  /*60c0*/  HADD2.F32 R59, -RZ, R62.H1_H1 ;  /* 0x3000003eff3b7230 */ /* 0x000fe40000004100 */
[--C-:B------:R-:W-:Y:S02]  /*60d0*/  HADD2.F32 R60, -RZ, R63.reuse.H0_H0 ;  /* 0x2000003fff3c7230 */ /* 0x100fe40000004100 */
[----:B------:R-:W-:Y:S02]  /*60e0*/  HADD2.F32 R61, -RZ, R63.H1_H1 ;  /* 0x3000003fff3d7230 */ /* 0x000fe40000004100 */
[C---:B------:R-:W-:Y:S01]  /*60f0*/  FMUL R4, R47.reuse, R4 ;  /* 0x000000042f047220 */ /* 0x040fe20000400000 */
[C---:B------:R-:W-:Y:S01]  /*6100*/  FMUL R5, R47.reuse, R5 ;  /* 0x000000052f057220 */ /* 0x040fe20000400000 */
[C---:B------:R-:W-:Y:S01]  /*6110*/  FMUL R6, R47.reuse, R6 ;  /* 0x000000062f067220 */ /* 0x040fe20000400000 */
[C---:B------:R-:W-:Y:S01]  /*6120*/  FMUL R7, R47.reuse, R7 ;  /* 0x000000072f077220 */ /* 0x040fe20000400000 */
[C---:B------:R-:W-:Y:S01]  /*6130*/  FFMA R4, R48.reuse, R0, R4 ;  /* 0x0000000030047223 */ /* 0x040fe20000000004 */
[C---:B------:R-:W-:Y:S01]  /*6140*/  FFMA R5, R48.reuse, R2, R5 ;  /* 0x0000000230057223 */ /* 0x040fe20000000005 */
[C---:B------:R-:W-:Y:S01]  /*6150*/  FFMA R6, R48.reuse, R3, R6 ;  /* 0x0000000330067223 */ /* 0x040fe20000000006 */
[C---:B------:R-:W-:Y:S01]  /*6160*/  FFMA R7, R48.reuse, R49, R7 ;  /* 0x0000003130077223 */ /* 0x040fe20000000007 */
[C---:B------:R-:W-:Y:S01]  /*6170*/  FMUL R8, R47.reuse, R8 ;  /* 0x000000082f087220 */ /* 0x040fe20000400000 */
[----:B------:R-:W-:Y:S01]  /*6180*/  FMUL R9, R47, R9 ;  /* 0x000000092f097220 */ /* 0x000fe20000400000 */
[----:B------:R-:W-:Y:S01]  /*6190*/  F2FP.F16.F32.PACK_AB R4, R5, R4 ;  /* 0x000000040504723e */ /* 0x000fe200000000ff */
[----:B------:R-:W-:Y:S01]  /*61a0*/  FMUL R0, R47, R10 ;  /* 0x0000000a2f007220 */ /* 0x000fe20000400000 */
[----:B------:R-:W-:Y:S01]  /*61b0*/  F2FP.F16.F32.PACK_AB R5, R7, R6 ;  /* 0x000000060705723e */ /* 0x000fe200000000ff */
[C---:B------:R-:W-:Y:S01]  /*61c0*/  FFMA R8, R48.reuse, R50, R8 ;  /* 0x0000003230087223 */ /* 0x040fe20000000008 */
[C---:B------:R-:W-:Y:S01]  /*61d0*/  FFMA R9, R48.reuse, R51, R9 ;  /* 0x0000003330097223 */ /* 0x040fe20000000009 */
[C---:B------:R-:W-:Y:S01]  /*61e0*/  FFMA R0, R48.reuse, R52, R0 ;  /* 0x0000003430007223 */ /* 0x040fe20000000000 */
[C---:B------:R-:W-:Y:S01]  /*61f0*/  FMUL R2, R47.reuse, R11 ;  /* 0x0000000b2f027220 */ /* 0x040fe20000400000 */
[C---:B------:R-:W-:Y:S01]  /*6200*/  FMUL R3, R47.reuse, R12 ;  /* 0x0000000c2f037220 */ /* 0x040fe20000400000 */
[----:B------:R-:W-:Y:S01]  /*6210*/  FMUL R10, R47, R13 ;  /* 0x0000000d2f0a7220 */ /* 0x000fe20000400000 */
[----:B------:R-:W-:Y:S01]  /*6220*/  F2FP.F16.F32.PACK_AB R6, R9, R8 ;  /* 0x000000080906723e */ /* 0x000fe200000000ff */
[C---:B------:R-:W-:Y:S01]  /*6230*/  FFMA R2, R48.reuse, R53, R2 ;  /* 0x0000003530027223 */ /* 0x040fe20000000002 */
[C---:B------:R-:W-:Y:S01]  /*6240*/  FFMA R3, R48.reuse, R54, R3 ;  /* 0x0000003630037223 */ /* 0x040fe20000000003 */
[C---:B------:R-:W-:Y:S01]  /*6250*/  FFMA R10, R48.reuse, R55, R10 ;  /* 0x00000037300a7223 */ /* 0x040fe2000000000a */
[C---:B------:R-:W-:Y:S01]  /*6260*/  FMUL R11, R47.reuse, R14 ;  /* 0x0000000e2f0b7220 */ /* 0x040fe20000400000 */
[C---:B------:R-:W-:Y:S01]  /*6270*/  FMUL R15, R47.reuse, R15 ;  /* 0x0000000f2f0f7220 */ /* 0x040fe20000400000 */
[C---:B------:R-:W-:Y:S01]  /*6280*/  FMUL R12, R47.reuse, R16 ;  /* 0x000000102f0c7220 */ /* 0x040fe20000400000 */
[C---:B------:R-:W-:Y:S01]  /*6290*/  FMUL R13, R47.reuse, R17 ;  /* 0x000000112f0d7220 */ /* 0x040fe20000400000 */
[C---:B------:R-:W-:Y:S01]  /*62a0*/  FFMA R11, R48.reuse, R56, R11 ;  /* 0x00000038300b7223 */ /* 0x040fe2000000000b */
[C---:B------:R-:W-:Y:S01]  /*62b0*/  FMUL R14, R47.reuse, R18 ;  /* 0x000000122f0e7220 */ /* 0x040fe20000400000 */
[----:B------:R-:W-:Y:S01]  /*62c0*/  FFMA R15, R48, R57, R15 ;  /* 0x00000039300f7223 */ /* 0x000fe2000000000f */
[--C-:B------:R-:W-:Y:S02]  /*62d0*/  HADD2.F32 R62, -RZ, R68.reuse.H0_H0 ;  /* 0x20000044ff3e7230 */ /* 0x100fe40000004100 */
[C---:B------:R-:W-:Y:S01]  /*62e0*/  FMUL R19, R47.reuse, R19 ;  /* 0x000000132f137220 */ /* 0x040fe20000400000 */
[----:B------:R-:W-:Y:S01]  /*62f0*/  F2FP.F16.F32.PACK_AB R7, R2, R0 ;  /* 0x000000000207723e */ /* 0x000fe200000000ff */
[C---:B------:R-:W-:Y:S01]  /*6300*/  FFMA R12, R48.reuse, R58, R12 ;  /* 0x0000003a300c7223 */ /* 0x040fe2000000000c */
[----:B------:R-:W-:Y:S02]  /*6310*/  HADD2.F32 R63, -RZ, R68.H1_H1 ;  /* 0x30000044ff3f7230 */ /* 0x000fe40000004100 */
[C---:B------:R-:W-:Y:S01]  /*6320*/  FMUL R16, R47.reuse, R20 ;  /* 0x000000142f107220 */ /* 0x040fe20000400000 */
[C---:B------:R-:W-:Y:S01]  /*6330*/  FFMA R13, R48.reuse, R59, R13 ;  /* 0x0000003b300d7223 */ /* 0x040fe2000000000d */
[----:B------:R1:W-:Y:S01]  /*6340*/  STS.128 [R114], R4 ;  /* 0x0000000472007388 */ /* 0x0003e20000000c00 */
[--C-:B------:R-:W-:Y:S02]  /*6350*/  HADD2.F32 R64, -RZ, R69.reuse.H0_H0 ;  /* 0x20000045ff407230 */ /* 0x100fe40000004100 */
[C---:B------:R-:W-:Y:S01]  /*6360*/  FMUL R17, R47.reuse, R21 ;  /* 0x000000152f117220 */ /* 0x040fe20000400000 */
[C---:B------:R-:W-:Y:S01]  /*6370*/  FFMA R14, R48.reuse, R60, R14 ;  /* 0x0000003c300e7223 */ /* 0x040fe2000000000e */
[----:B------:R-:W-:Y:S02]  /*6380*/  HADD2.F32 R65, -RZ, R69.H1_H1 ;  /* 0x30000045ff417230 */ /* 0x000fe40000004100 */
[C---:B------:R-:W-:Y:S01]  /*6390*/  FMUL R18, R47.reuse, R22 ;  /* 0x000000162f127220 */ /* 0x040fe20000400000 */
[C---:B------:R-:W-:Y:S01]  /*63a0*/  FFMA R19, R48.reuse, R61, R19 ;  /* 0x0000003d30137223 */ /* 0x040fe20000000013 */
        /* <DEDUP_REMOVED lines=8> */
[----:B------:R-:W-:Y:S01]  /*6430*/  FFMA R18, R48, R64, R18 ;  /* 0x0000004030127223 */ /* 0x000fe20000000012 */
[----:B------:R-:W-:Y:S02]  /*6440*/  HADD2.F32 R69, -RZ, R71.H1_H1 ;  /* 0x30000047ff457230 */ /* 0x000fe40000004100 */
[----:B------:R-:W-:Y:S01]  /*6450*/  FMUL R22, R47, R26 ;  /* 0x0000001a2f167220 */ /* 0x000fe20000400000 */
[----:B------:R-:W-:Y:S01]  /*6460*/  F2FP.F16.F32.PACK_AB R8, R10, R3 ;  /* 0x000000030a08723e */ /* 0x000fe200000000ff */
[C---:B------:R-:W-:Y:S01]  /*6470*/  FFMA R23, R48.reuse, R65, R23 ;  /* 0x0000004130177223 */ /* 0x040fe20000000017 */
[----:B------:R-:W-:Y:S01]  /*6480*/  F2FP.F16.F32.PACK_AB R9, R15, R11 ;  /* 0x0000000b0f09723e */ /* 0x000fe200000000ff */
[--C-:B------:R-:W-:Y:S02]  /*6490*/  HADD2.F32 R70, -RZ, R76.reuse.H0_H0 ;  /* 0x2000004cff467230 */ /* 0x100fe40000004100 */
[----:B------:R-:W-:Y:S01]  /*64a0*/  FMUL R27, R47, R27 ;  /* 0x0000001b2f1b7220 */ /* 0x000fe20000400000 */
[----:B------:R-:W-:Y:S01]  /*64b0*/  F2FP.F16.F32.PACK_AB R10, R13, R12 ;  /* 0x0000000c0d0a723e */ /* 0x000fe200000000ff */
[C---:B------:R-:W-:Y:S01]  /*64c0*/  FFMA R20, R48.reuse, R66, R20 ;  /* 0x0000004230147223 */ /* 0x040fe20000000014 */
[----:B------:R-:W-:Y:S01]  /*64d0*/  F2FP.F16.F32.PACK_AB R11, R19, R14 ;  /* 0x0000000e130b723e */ /* 0x000fe200000000ff */
[----:B------:R-:W-:Y:S02]  /*64e0*/  HADD2.F32 R71, -RZ, R76.H1_H1 ;  /* 0x3000004cff477230 */ /* 0x000fe40000004100 */
[C---:B------:R-:W-:Y:S01]  /*64f0*/  FMUL R24, R47.reuse, R28 ;  /* 0x0000001c2f187220 */ /* 0x040fe20000400000 */
[C---:B------:R-:W-:Y:S01]  /*6500*/  FFMA R21, R48.reuse, R67, R21 ;  /* 0x0000004330157223 */ /* 0x040fe20000000015 */
[--C-:B------:R-:W-:Y:S01]  /*6510*/  HADD2.F32 R72, -RZ, R77.reuse.H0_H0 ;  /* 0x2000004dff487230 */ /* 0x100fe20000004100 */
[----:B------:R1:W-:Y:S01]  /*6520*/  STS.128 [R113+0x10], R8 ;  /* 0x0000100871007388 */ /* 0x0003e20000000c00 */
        /* <DEDUP_REMOVED lines=12> */
[----:B------:R-:W-:Y:S01]  /*65f0*/  FMUL R29, R47, R33 ;  /* 0x000000212f1d7220 */ /* 0x000fe20000400000 */
[----:B------:R-:W-:Y:S01]  /*6600*/  F2FP.F16.F32.PACK_AB R16, R17, R16 ;  /* 0x000000101110723e */ /* 0x000fe200000000ff */
[C---:B------:R-:W-:Y:S01]  /*6610*/  FFMA R26, R48.reuse, R72, R26 ;  /* 0x00000048301a7223 */ /* 0x040fe2000000001a */
[----:B------:R-:W-:Y:S02]  /*6620*/  HADD2.F32 R77, -RZ, R79.H1_H1 ;  /* 0x3000004fff4d7230 */ /* 0x000fe40000004100 */
[----:B------:R-:W-:Y:S01]  /*6630*/  FMUL R30, R47, R34 ;  /* 0x000000222f1e7220 */ /* 0x000fe20000400000 */
[----:B------:R-:W-:Y:S01]  /*6640*/  F2FP.F16.F32.PACK_AB R17, R23, R18 ;  /* 0x000000121711723e */ /* 0x000fe200000000ff */
[C---:B------:R-:W-:Y:S01]  /*6650*/  FFMA R31, R48.reuse, R73, R31 ;  /* 0x00000049301f7223 */ /* 0x040fe2000000001f */
[----:B------:R-:W-:Y:S01]  /*6660*/  FMUL R35, R47, R35 ;  /* 0x000000232f237220 */ /* 0x000fe20000400000 */
[----:B------:R-:W-:Y:S01]  /*6670*/  F2FP.F16.F32.PACK_AB R18, R21, R20 ;  /* 0x000000141512723e */ /* 0x000fe200000000ff */
[C---:B------:R-:W-:Y:S01]  /*6680*/  FFMA R28, R48.reuse, R74, R28 ;  /* 0x0000004a301c7223 */ /* 0x040fe2000000001c */
[----:B------:R-:W-:Y:S01]  /*6690*/  F2FP.F16.F32.PACK_AB R19, R27, R22 ;  /* 0x000000161b13723e */ /* 0x000fe200000000ff */
[C---:B------:R-:W-:Y:S01]  /*66a0*/  FFMA R29, R48.reuse, R75, R29 ;  /* 0x0000004b301d7223 */ /* 0x040fe2000000001d */
[C---:B------:R-:W-:Y:S01]  /*66b0*/  FFMA R30, R48.reuse, R76, R30 ;  /* 0x0000004c301e7223 */ /* 0x040fe2000000001e */
[----:B------:R-:W-:Y:S01]  /*66c0*/  FFMA R35, R48, R77, R35 ;  /* 0x0000004d30237223 */ /* 0x000fe20000000023 */
[----:B------:R-:W-:Y:S01]  /*66d0*/  F2FP.F16.F32.PACK_AB R24, R25, R24 ;  /* 0x000000181918723e */ /* 0x000fe200000000ff */
[----:B------:R1:W-:Y:S01]  /*66e0*/  STS.128 [R112+0x20], R16 ;  /* 0x0000201070007388 */ /* 0x0003e20000000c00 */
[----:B------:R-:W-:Y:S02]  /*66f0*/  F2FP.F16.F32.PACK_AB R25, R31, R26 ;  /* 0x0000001a1f19723e */ /* 0x000fe400000000ff */
[----:B------:R-:W-:Y:S02]  /*6700*/  F2FP.F16.F32.PACK_AB R26, R29, R28 ;  /* 0x0000001c1d1a723e */ /* 0x000fe400000000ff */
[----:B------:R-:W-:Y:S05]  /*6710*/  F2FP.F16.F32.PACK_AB R27, R35, R30 ;  /* 0x0000001e231b723e */ /* 0x000fea00000000ff */
[----:B------:R1:W-:Y:S01]  /*6720*/  STS.128 [R111+0x30], R24 ;  /* 0x000030186f007388 */ /* 0x0003e20000000c00 */
[----:B------:R-:W-:Y:S01]  /*6730*/  @!PT LDS RZ, [RZ] ;  /* 0x00000000fffff984 */ /* 0x000fe20000000800 */
[----:B------:R-:W-:Y:S01]  /*6740*/  @!PT LDS RZ, [RZ] ;  /* 0x00000000fffff984 */ /* 0x000fe20000000800 */
[----:B------:R-:W-:Y:S01]  /*6750*/  @!PT LDS RZ, [RZ] ;  /* 0x00000000fffff984 */ /* 0x000fe20000000800 */
[----:B------:R-:W-:Y:S01]  /*6760*/  @!PT LDS RZ, [RZ] ;  /* 0x00000000fffff984 */ /* 0x000fe20000000800 */
[----:B------:R3:W-:Y:S07]  /*6770*/  MEMBAR.ALL.CTA ;  /* 0x0000000000007992 */ /* 0x0007ee0000008000 */
[----:B---3--:R-:W3:Y:S02]  /*6780*/  FENCE.VIEW.ASYNC.S ;  /* 0x00000000000073c6 */ /* 0x008ee40000000000 */
[----:B---3--:R-:W-:Y:S06]  /*6790*/  BAR.SYNC.DEFER_BLOCKING 0x1, 0x80 ;  /* 0x0042000000007b1d */ /* 0x008fec0000010000 */
[----:B------:R-:W-:Y:S05]  /*67a0*/  @P0 BRA `(.L_x_95) ;  /* 0x00000000002c0947 */ /* 0x000fea0003800000 */
[----:B------:R-:W-:Y:S01]  /*67b0*/  R2UR UR5, R115 ;  /* 0x00000000730572ca */ /* 0x000fe200000e0000 */
[----:B------:R-:W-:Y:S01]  /*67c0*/  UIADD3 UR4, UP0, UPT, UR42, 0x680, URZ ;  /* 0x000006802a047890 */ /* 0x000fe2000ff1e0ff */
[----:B------:R-:W-:Y:S01]  /*67d0*/  R2UR UR7, R92 ;  /* 0x000000005c0772ca */ /* 0x000fe200000e0000 */
[----:B------:R-:W-:Y:S01]  /*67e0*/  UMOV UR11, UR60 ;  /* 0x0000003c000b7c82 */ /* 0x000fe20008000000 */
[----:B------:R-:W-:Y:S09]  /*67f0*/  R2UR UR6, R93 ;  /* 0x000000005d0672ca */ /* 0x000ff200000e0000 */
[----:B------:R-:W-:Y:S02]  /*6800*/  UIADD3 UR8, UPT, UPT, UR36, 0x200, UR5 ;  /* 0x0000020024087890 */ /* 0x000fe4000fffe005 */
[----:B------:R-:W-:Y:S02]  /*6810*/  USHF.L.U32 UR9, UR7, 0x5, URZ ;  /* 0x0000000507097899 */ /* 0x000fe400080006ff */
[----:B------:R-:W-:Y:S02]  /*6820*/  USHF.L.U32 UR10, UR6, 0x7, URZ ;  /* 0x00000007060a7899 */ /* 0x000fe400080006ff */
[----:B------:R-:W-:Y:S09]  /*6830*/  UIADD3.X UR5, UPT, UPT, URZ, UR43, URZ, UP0, !UPT ;  /* 0x0000002bff057290 */ /* 0x000ff200087fe4ff */
[----:B------:R3:W-:Y:S02]  /*6840*/  UTMASTG.3D [UR8], [UR4] ;  /* 0x00000008040073b5 */ /* 0x0007e40008010000 */
[----:B---3--:R0:W-:Y:S02]  /*6850*/  UTMACMDFLUSH ;  /* 0x00000000000079b7 */ /* 0x0081e40000000000 */
.L_x_95:
[----:B------:R-:W-:Y:S05]  /*6860*/  BSYNC.RECONVERGENT B0 ;  /* 0x0000000000007941 */ /* 0x000fea0003800200 */
.L_x_94:
[----:B------:R-:W-:Y:S04]  /*6870*/  BSSY.RECONVERGENT B0, `(.L_x_96) ;  /* 0x0000003000007945 */ /* 0x000fe80003800200 */
[----:B------:R-:W-:Y:S05]  /*6880*/  @P0 BRA `(.L_x_97) ;  /* 0x0000000000040947 */ /* 0x000fea0003800000 */
[----:B------:R-:W-:Y:S04]  /*6890*/  DEPBAR.LE SB0, 0x0 ;  /* 0x000080000000791a */ /* 0x000fe80000000000 */
.L_x_97:
[----:B------:R-:W-:Y:S05]  /*68a0*/  BSYNC.RECONVERGENT B0 ;  /* 0x0000000000007941 */ /* 0x000fea0003800200 */
.L_x_96:
[----:B------:R-:W-:Y:S01]  /*68b0*/  BAR.SYNC.DEFER_BLOCKING 0x1, 0x80 ;  /* 0x0042000000007b1d */ /* 0x000fe20000010000 */
[----:B------:R-:W-:Y:S01]  /*68c0*/  UIADD3 UR37, UPT, UPT, UR37, 0x1, URZ ;  /* 0x0000000125257890 */ /* 0x000fe2000fffe0ff */
[----:B------:R-:W-:Y:S02]  /*68d0*/  IADD3 R45, PT, PT, R45, 0x1, RZ ;  /* 0x000000012d2d7810 */ /* 0x000fe40007ffe0ff */
[----:B------:R-:W-:Y:S01]  /*68e0*/  IADD3 R101, PT, PT, R101, 0x1, RZ ;  /* 0x0000000165657810 */ /* 0x000fe20007ffe0ff */
[----:B------:R-:W-:Y:S09]  /*68f0*/  UISETP.NE.AND UP0, UPT, UR37, URZ, UPT ;  /* 0x000000ff2500728c */ /* 0x000ff2000bf05270 */
[----:B------:R-:W-:Y:S05]  /*6900*/  BRA.U !UP0, `(.L_x_98) ;  /* 0x0000000108287547 */ /* 0x000fea000b800000 */
[----:B------:R-:W-:Y:S01]  /*6910*/  ISETP.NE.AND P0, PT, R117, RZ, PT ;  /* 0x000000ff7500720c */ /* 0x000fe20003f05270 */
[----:B------:R-:W-:Y:S11]  /*6920*/  IMAD.U32 R0, RZ, RZ, UR45 ;  /* 0x0000002dff007e24 */ /* 0x000ff6000f8e00ff */
[----:B------:R-:W-:Y:S01]  /*6930*/  @!UPT UIADD3 URZ, UPT, UPT, URZ, URZ, URZ ;  /* 0x000000fffffff290 */ /* 0x000fe2000fffe0ff */
[C---:B------:R-:W-:Y:S01]  /*6940*/  @P0 LEA R2, R100.reuse, UR36, 0x3 ;  /* 0x0000002464020c11 */ /* 0x040fe2000f8e18ff */
[----:B------:R-:W-:Y:S04]  /*6950*/  VIADD R100, R100, 0x1 ;  /* 0x0000000164647836 */ /* 0x000fe80000000000 */
[----:B------:R-:W-:Y:S05]  /*6960*/  @P0 VIADD R2, R2, 0x30 ;  /* 0x0000003002020836 */ /* 0x000fea0000000000 */
[----:B------:R-:W-:Y:S04]  /*6970*/  @P0 PRMT R0, R0, 0x654, R2 ;  /* 0x0000065400000816 */ /* 0x000fe80000000002 */
[----:B------:R3:W-:Y:S01]  /*6980*/  @P0 SYNCS.ARRIVE.TRANS64.RED.A1T0 RZ, [R0+URZ], RZ ;  /* 0x000000ff00ff09a7 */ /* 0x0007e200081004ff */
[C---:B------:R-:W-:Y:S04]  /*6990*/  ISETP.NE.AND P0, PT, R100.reuse, 0x2, PT ;  /* 0x000000026400780c */ /* 0x040fe80003f05270 */
[----:B------:R-:W-:Y:S09]  /*69a0*/  SEL R100, R100, RZ, P0 ;  /* 0x000000ff64647207 */ /* 0x000ff20000000000 */
.L_x_98:
[----:B------:R-:W-:Y:S01]  /*69b0*/  ISETP.NE.AND P3, PT, R110, RZ, PT ;  /* 0x000000ff6e00720c */ /* 0x000fe20003f65270 */
[----:B------:R-:W-:Y:S01]  /*69c0*/  IMAD.IADD R92, R43, 0x1, R90 ;  /* 0x000000012b5c7824 */ /* 0x000fe200078e025a */
[----:B------:R-:W-:Y:S01]  /*69d0*/  ISETP.NE.AND P0, PT, R116, 0x2, PT ;  /* 0x000000027400780c */ /* 0x000fe20003f05270 */
[----:B------:R-:W-:Y:S01]  /*69e0*/  IMAD.IADD R93, R44, 0x1, R91 ;  /* 0x000000012c5d7824 */ /* 0x000fe200078e025b */
[----:B------:R-:W-:Y:S02]  /*69f0*/  ISETP.NE.AND P1, PT, R45, 0x4, PT ;  /* 0x000000042d00780c */ /* 0x000fe40003f25270 */
[----:B------:R-:W-:Y:S02]  /*6a00*/  ISETP.NE.AND P2, PT, R101, 0x2, PT ;  /* 0x000000026500780c */ /* 0x000fe40003f45270 */
[----:B------:R-:W-:Y:S02]  /*6a10*/  SEL R3, RZ, 0x1, P0 ;  /* 0x00000001ff037807 */ /* 0x000fe40000000000 */
[----:B------:R-:W-:Y:S02]  /*6a20*/  SEL R2, RZ, 0x1, P1 ;  /* 0x00000001ff027807 */ /* 0x000fe40000800000 */
[----:B---3--:R-:W-:Y:S02]  /*6a30*/  SEL R0, RZ, 0x1, P2 ;  /* 0x00000001ff007807 */ /* 0x008fe40001000000 */
[----:B------:R-:W-:Y:S02]  /*6a40*/  @P3 R2UR UR60, R99 ;  /* 0x00000000633c32ca */ /* 0x000fe400000e0000 */
[----:B------:R-:W-:Y:S02]  /*6a50*/  LOP3.LUT R102, R102, R3, RZ, 0x3c, !PT ;  /* 0x0000000366667212 */ /* 0x000fe400078e3cff */
[----:B------:R-:W-:Y:S02]  /*6a60*/  LOP3.LUT R103, R103, R2, RZ, 0x3c, !PT ;  /* 0x0000000267677212 */ /* 0x000fe400078e3cff */
[----:B------:R-:W-:Y:S02]  /*6a70*/  LOP3.LUT R104, R104, R0, RZ, 0x3c, !PT ;  /* 0x0000000068687212 */ /* 0x000fe400078e3cff */
[----:B------:R-:W-:Y:S02]  /*6a80*/  SEL R116, R116, RZ, P0 ;  /* 0x000000ff74747207 */ /* 0x000fe40000000000 */
[----:B------:R-:W-:Y:S02]  /*6a90*/  SEL R45, R45, RZ, P1 ;  /* 0x000000ff2d2d7207 */ /* 0x000fe40000800000 */
[----:B------:R-:W-:Y:S01]  /*6aa0*/  SEL R101, R101, RZ, P2 ;  /* 0x000000ff65657207 */ /* 0x000fe20001000000 */
[----:B------:R-:W-:Y:S06]  /*6ab0*/  @P3 BRA `(.L_x_99) ;  /* 0xffffffe400803947 */ /* 0x000fec000383ffff */
[----:B------:R-:W-:-:S09]  /*6ac0*/  UISETP.NE.AND UP0, UPT, UR38, URZ, UPT ;  /* 0x000000ff2600728c */ /* 0x000fd2000bf05270 */
[----:B------:R-:W-:Y:S05]  /*6ad0*/  BRA.U !UP0, `(.L_x_100) ;  /* 0x0000000108487547 */ /* 0x000fea000b800000 */
[----:B------:R-:W3:Y:S02]  /*6ae0*/  LDCU.64 UR4, c[0x0][0x890] ;  /* 0x00011200ff0477ac */ /* 0x000ee40008000a00 */
[----:B---3--:R-:W-:-:S04]  /*6af0*/  UISETP.NE.U32.AND UP0, UPT, UR4, URZ, UPT ;  /* 0x000000ff0400728c */ /* 0x008fc8000bf05070 */
[----:B------:R-:W-:-:S09]  /*6b00*/  UISETP.NE.AND.EX UP0, UPT, UR5, URZ, UPT, UP0 ;  /* 0x000000ff0500728c */ /* 0x000fd2000bf05300 */
[----:B------:R-:W-:Y:S05]  /*6b10*/  BRA.U UP0, `(.L_x_101) ;  /* 0x00000001000c7547 */ /* 0x000fea000b800000 */
[----:B------:R-:W-:-:S13]  /*6b20*/  FSETP.NEU.AND P0, PT, R48, RZ, PT ;  /* 0x000000ff3000720b */ /* 0x000fda0003f0d000 */
[----:B------:R-:W-:Y:S05]  /*6b30*/  @!P0 EXIT ;  /* 0x000000000000894d */ /* 0x000fea0003800000 */
[----:B------:R-:W-:Y:S05]  /*6b40*/  BRA `(.L_x_100) ;  /* 0x00000000002c7947 */ /* 0x000fea0003800000 */
.L_x_101:
[----:B------:R-:W-:Y:S01]  /*6b50*/  LOP3.LUT P0, RZ, R94, 0xff, RZ, 0xc0, !PT ;  /* 0x000000ff5eff7812 */ /* 0x000fe2000780c0ff */
[----:B------:R-:W-:-:S12]  /*6b60*/  BSSY.RECONVERGENT B0, `(.L_x_100) ;  /* 0x0000009000007945 */ /* 0x000fd80003800200 */
[----:B------:R-:W-:Y:S05]  /*6b70*/  @P0 BRA `(.L_x_102) ;  /* 0x0000000000140947 */ /* 0x000fea0003800000 */
[----:B------:R-:W3:Y:S02]  /*6b80*/  LDCU.64 UR4, c[0x0][0x888] ;  /* 0x00011100ff0477ac */ /* 0x000ee40008000a00 */
[----:B---3--:R-:W-:-:S04]  /*6b90*/  ISETP.NE.U32.AND P0, PT, RZ, UR4, PT ;  /* 0x00000004ff007c0c */ /* 0x008fc8000bf05070 */
[----:B------:R-:W-:-:S13]  /*6ba0*/  ISETP.NE.AND.EX P0, PT, RZ, UR5, PT, P0 ;  /* 0x00000005ff007c0c */ /* 0x000fda000bf05300 */
[----:B------:R-:W-:Y:S05]  /*6bb0*/  @!P0 EXIT ;  /* 0x000000000000894d */ /* 0x000fea0003800000 */
[----:B------:R-:W-:Y:S05]  /*6bc0*/  BRA `(.L_x_103) ;  /* 0x0000000000087947 */ /* 0x000fea0003800000 */
.L_x_102:
[----:B------:R-:W-:-:S13]  /*6bd0*/  FSETP.NEU.AND P0, PT, R48, RZ, PT ;  /* 0x000000ff3000720b */ /* 0x000fda0003f0d000 */
[----:B------:R-:W-:Y:S05]  /*6be0*/  @!P0 EXIT ;  /* 0x000000000000894d */ /* 0x000fea0003800000 */
.L_x_103:
[----:B------:R-:W-:Y:S05]  /*6bf0*/  BSYNC.RECONVERGENT B0 ;  /* 0x0000000000007941 */ /* 0x000fea0003800200 */
.L_x_100:
[----:B------:R-:W-:-:S04]  /*6c00*/  DEPBAR.LE SB0, 0x0 ;  /* 0x000080000000791a */ /* 0x000fc80000000000 */
[----:B------:R-:W-:Y:S05]  /*6c10*/  EXIT ;  /* 0x000000000000794d */ /* 0x000fea0003800000 */
.L_x_19:
[----:B--2---:R2:W1:Y:S02]  /*6c20*/  SYNCS.PHASECHK.TRANS64.TRYWAIT P0, [R2+URZ+0xc0], R3 ;  /* 0x0000c003020075a7 */ /* 0x00446400080011ff */
[----:B-1----:R-:W-:Y:S05]  /*6c30*/  @!P0 NANOSLEEP.SYNCS 0x989680 ;  /* 0x009896800000895d */ /* 0x002fea0003900000 */
[----:B------:R-:W1:Y:S02]  /*6c40*/  @!P0 SYNCS.PHASECHK.TRANS64 P0, [R2+URZ+0xc0], R3 ;  /* 0x0000c003020085a7 */ /* 0x000e6400080010ff */
[----:B-1----:R-:W-:Y:S05]  /*6c50*/  @!P0 BRA `(.L_x_19) ;  /* 0xfffffffc00f08947 */ /* 0x002fea000383ffff */
[----:B------:R-:W-:Y:S05]  /*6c60*/  BRA `(.L_x_104) ;  /* 0xffffffa8003c7947 */ /* 0x000fea000383ffff */
.L_x_22:
[----:B-1----:R-:W-:-:S07]  /*6c70*/  MOV R2, UR57 ;  /* 0x0000003900027c02 */ /* 0x002fce0008000f00 */
.L_x_105:
[----:B-1----:R1:W2:Y:S02]  /*6c80*/  SYNCS.PHASECHK.TRANS64.TRYWAIT P0, [R2+URZ+0x10], R4 ;  /* 0x00001004020075a7 */ /* 0x0022a400080011ff */
[----:B--2---:R-:W-:Y:S05]  /*6c90*/  @!P0 NANOSLEEP.SYNCS 0x989680 ;  /* 0x009896800000895d */ /* 0x004fea0003900000 */
[----:B------:R-:W2:Y:S02]  /*6ca0*/  @!P0 SYNCS.PHASECHK.TRANS64 P0, [R2+URZ+0x10], R4 ;  /* 0x00001004020085a7 */ /* 0x000ea400080010ff */
[----:B--2---:R-:W-:Y:S05]  /*6cb0*/  @!P0 BRA `(.L_x_105) ;  /* 0xfffffffc00f08947 */ /* 0x004fea000383ffff */
[----:B------:R-:W-:Y:S05]  /*6cc0*/  BRA `(.L_x_21) ;  /* 0xffffffa8008c7947 */ /* 0x000fea000383ffff */
.L_x_30:
[----:B------:R-:W-:-:S07]  /*6cd0*/  MOV R2, UR57 ;  /* 0x0000003900027c02 */ /* 0x000fce0008000f00 */
.L_x_106:
[----:B-1----:R1:W2:Y:S02]  /*6ce0*/  SYNCS.PHASECHK.TRANS64.TRYWAIT P0, [R2+URZ+0x10], R4 ;  /* 0x00001004020075a7 */ /* 0x0022a400080011ff */
[----:B--2---:R-:W-:Y:S05]  /*6cf0*/  @!P0 NANOSLEEP.SYNCS 0x989680 ;  /* 0x009896800000895d */ /* 0x004fea0003900000 */
[----:B------:R-:W2:Y:S02]  /*6d00*/  @!P0 SYNCS.PHASECHK.TRANS64 P0, [R2+URZ+0x10], R4 ;  /* 0x00001004020085a7 */ /* 0x000ea400080010ff */
[----:B--2---:R-:W-:Y:S05]  /*6d10*/  @!P0 BRA `(.L_x_106) ;  /* 0xfffffffc00f08947 */ /* 0x004fea000383ffff */
[----:B------:R-:W-:Y:S05]  /*6d20*/  BRA `(.L_x_29) ;  /* 0xffffffac00cc7947 */ /* 0x000fea000383ffff */
.L_x_36:
[----:B-1----:R1:W2:Y:S02]  /*6d30*/  SYNCS.PHASECHK.TRANS64.TRYWAIT P0, [R2+URZ+0x50], R3 ;  /* 0x00005003020075a7 */ /* 0x0022a400080011ff */
[----:B--2---:R-:W-:Y:S05]  /*6d40*/  @!P0 NANOSLEEP.SYNCS 0x989680 ;  /* 0x009896800000895d */ /* 0x004fea0003900000 */
[----:B------:R-:W2:Y:S02]  /*6d50*/  @!P0 SYNCS.PHASECHK.TRANS64 P0, [R2+URZ+0x50], R3 ;  /* 0x00005003020085a7 */ /* 0x000ea400080010ff */
[----:B--2---:R-:W-:Y:S05]  /*6d60*/  @!P0 BRA `(.L_x_36) ;  /* 0xfffffffc00f08947 */ /* 0x004fea000383ffff */
[----:B------:R-:W-:Y:S05]  /*6d70*/  BRA `(.L_x_107) ;  /* 0xffffffb000ec7947 */ /* 0x000fea000383ffff */
.L_x_40:
[----:B----4-:R-:W-:-:S07]  /*6d80*/  MOV R0, UR4 ;  /* 0x0000000400007c02 */ /* 0x010fce0008000f00 */
.L_x_108:
[----:B-1----:R1:W2:Y:S02]  /*6d90*/  SYNCS.PHASECHK.TRANS64.TRYWAIT P0, [R0+URZ], R2 ;  /* 0x00000002000075a7 */ /* 0x0022a400080011ff */
[----:B--2---:R-:W-:Y:S05]  /*6da0*/  @!P0 NANOSLEEP.SYNCS 0x989680 ;  /* 0x009896800000895d */ /* 0x004fea0003900000 */
[----:B------:R-:W2:Y:S02]  /*6db0*/  @!P0 SYNCS.PHASECHK.TRANS64 P0, [R0+URZ], R2 ;  /* 0x00000002000085a7 */ /* 0x000ea400080010ff */
[----:B--2---:R-:W-:Y:S05]  /*6dc0*/  @!P0 BRA `(.L_x_108) ;  /* 0xfffffffc00f08947 */ /* 0x004fea000383ffff */
[----:B------:R-:W-:Y:S05]  /*6dd0*/  BRA `(.L_x_109) ;  /* 0xffffffb8005c7947 */ /* 0x000fea000383ffff */
.L_x_43:
[----:B-1----:R1:W2:Y:S02]  /*6de0*/  SYNCS.PHASECHK.TRANS64.TRYWAIT P0, [R0+URZ+0xb0], R4 ;  /* 0x0000b004000075a7 */ /* 0x0022a400080011ff */
[----:B--2---:R-:W-:Y:S05]  /*6df0*/  @!P0 NANOSLEEP.SYNCS 0x989680 ;  /* 0x009896800000895d */ /* 0x004fea0003900000 */
[----:B------:R-:W2:Y:S02]  /*6e00*/  @!P0 SYNCS.PHASECHK.TRANS64 P0, [R0+URZ+0xb0], R4 ;  /* 0x0000b004000085a7 */ /* 0x000ea400080010ff */
[----:B--2---:R-:W-:Y:S05]  /*6e10*/  @!P0 BRA `(.L_x_43) ;  /* 0xfffffffc00f08947 */ /* 0x004fea000383ffff */
[----:B------:R-:W-:Y:S05]  /*6e20*/  BRA `(.L_x_110) ;  /* 0xffffffb800b87947 */ /* 0x000fea000383ffff */
.L_x_44:
[----:B------:R-:W-:-:S07]  /*6e30*/  MOV R0, UR4 ;  /* 0x0000000400007c02 */ /* 0x000fce0008000f00 */
.L_x_111:
[----:B-1----:R1:W2:Y:S02]  /*6e40*/  SYNCS.PHASECHK.TRANS64.TRYWAIT P0, [R0+URZ+0x60], R5 ;  /* 0x00006005000075a7 */ /* 0x0022a400080011ff */
[----:B--2---:R-:W-:Y:S05]  /*6e50*/  @!P0 NANOSLEEP.SYNCS 0x989680 ;  /* 0x009896800000895d */ /* 0x004fea0003900000 */
[----:B------:R-:W2:Y:S02]  /*6e60*/  @!P0 SYNCS.PHASECHK.TRANS64 P0, [R0+URZ+0x60], R5 ;  /* 0x00006005000085a7 */ /* 0x000ea400080010ff */
[----:B--2---:R-:W-:Y:S05]  /*6e70*/  @!P0 BRA `(.L_x_111) ;  /* 0xfffffffc00f08947 */ /* 0x004fea000383ffff */
[----:B------:R-:W-:Y:S05]  /*6e80*/  BRA `(.L_x_112) ;  /* 0xffffffb800c87947 */ /* 0x000fea000383ffff */
.L_x_45:
[----:B-1----:R1:W2:Y:S02]  /*6e90*/  SYNCS.PHASECHK.TRANS64.TRYWAIT P1, [R0+URZ+0x50], R4 ;  /* 0x00005004000075a7 */ /* 0x0022a400080211ff */
[----:B--2---:R-:W-:Y:S05]  /*6ea0*/  @!P1 NANOSLEEP.SYNCS 0x989680 ;  /* 0x009896800000995d */ /* 0x004fea0003900000 */
[----:B------:R-:W2:Y:S02]  /*6eb0*/  @!P1 SYNCS.PHASECHK.TRANS64 P1, [R0+URZ+0x50], R4 ;  /* 0x00005004000095a7 */ /* 0x000ea400080210ff */
[----:B--2---:R-:W-:Y:S05]  /*6ec0*/  @!P1 BRA `(.L_x_45) ;  /* 0xfffffffc00f09947 */ /* 0x004fea000383ffff */
[----:B------:R-:W-:Y:S05]  /*6ed0*/  BRA `(.L_x_113) ;  /* 0xffffffb800f87947 */ /* 0x000fea000383ffff */
.L_x_48:
[----:B------:R-:W-:-:S07]  /*6ee0*/  MOV R0, UR4 ;  /* 0x0000000400007c02 */ /* 0x000fce0008000f00 */
.L_x_114:
[----:B-1----:R1:W2:Y:S02]  /*6ef0*/  SYNCS.PHASECHK.TRANS64.TRYWAIT P0, [R0+URZ+0x60], R2 ;  /* 0x00006002000075a7 */ /* 0x0022a400080011ff */
[----:B--2---:R-:W-:Y:S05]  /*6f00*/  @!P0 NANOSLEEP.SYNCS 0x989680 ;  /* 0x009896800000895d */ /* 0x004fea0003900000 */
[----:B------:R-:W2:Y:S02]  /*6f10*/  @!P0 SYNCS.PHASECHK.TRANS64 P0, [R0+URZ+0x60], R2 ;  /* 0x00006002000085a7 */ /* 0x000ea400080010ff */
[----:B--2---:R-:W-:Y:S05]  /*6f20*/  @!P0 BRA `(.L_x_114) ;  /* 0xfffffffc00f08947 */ /* 0x004fea000383ffff */
[----:B------:R-:W-:Y:S05]  /*6f30*/  BRA `(.L_x_47) ;  /* 0xffffffbc004c7947 */ /* 0x000fea000383ffff */
.L_x_55:
[----:B-1----:R1:W2:Y:S02]  /*6f40*/  SYNCS.PHASECHK.TRANS64.TRYWAIT P1, [R0+URZ+0x50], R2 ;  /* 0x00005002000075a7 */ /* 0x0022a400080211ff */
[----:B--2---:R-:W-:Y:S05]  /*6f50*/  @!P1 NANOSLEEP.SYNCS 0x989680 ;  /* 0x009896800000995d */ /* 0x004fea0003900000 */
[----:B------:R-:W2:Y:S02]  /*6f60*/  @!P1 SYNCS.PHASECHK.TRANS64 P1, [R0+URZ+0x50], R2 ;  /* 0x00005002000095a7 */ /* 0x000ea400080210ff */
[----:B--2---:R-:W-:Y:S05]  /*6f70*/  @!P1 BRA `(.L_x_55) ;  /* 0xfffffffc00f09947 */ /* 0x004fea000383ffff */
[----:B------:R-:W-:Y:S05]  /*6f80*/  BRA `(.L_x_115) ;  /* 0xffffffc000bc7947 */ /* 0x000fea000383ffff */
.L_x_56:
[----:B------:R-:W-:-:S13]  /*6f90*/  R2UR UR4, R13 ;  /* 0x000000000d0472ca */ /* 0x000fda00000e0000 */
[----:B------:R-:W-:-:S07]  /*6fa0*/  MOV R2, UR4 ;  /* 0x0000000400027c02 */ /* 0x000fce0008000f00 */
.L_x_116:
[----:B-1----:R1:W2:Y:S02]  /*6fb0*/  SYNCS.PHASECHK.TRANS64.TRYWAIT P0, [R2+URZ+0x90], R0 ;  /* 0x00009000020075a7 */ /* 0x0022a400080011ff */
[----:B--2---:R-:W-:Y:S05]  /*6fc0*/  @!P0 NANOSLEEP.SYNCS 0x989680 ;  /* 0x009896800000895d */ /* 0x004fea0003900000 */
[----:B------:R-:W2:Y:S02]  /*6fd0*/  @!P0 SYNCS.PHASECHK.TRANS64 P0, [R2+URZ+0x90], R0 ;  /* 0x00009000020085a7 */ /* 0x000ea400080010ff */
[----:B--2---:R-:W-:Y:S05]  /*6fe0*/  @!P0 BRA `(.L_x_116) ;  /* 0xfffffffc00f08947 */ /* 0x004fea000383ffff */
[----:B------:R-:W-:Y:S05]  /*6ff0*/  BRA `(.L_x_117) ;  /* 0xffffffc000fc7947 */ /* 0x000fea000383ffff */
.L_x_59:
[----:B------:R-:W-:Y:S07]  /*7000*/  MOV R0, UR5 ;  /* 0x0000000500007c02 */ /* 0x000fee0008000f00 */
.L_x_118:
[----:B-1----:R1:W2:Y:S02]  /*7010*/  SYNCS.PHASECHK.TRANS64.TRYWAIT P0, [R0+URZ], R2 ;  /* 0x00000002000075a7 */ /* 0x0022a400080011ff */
[----:B--2---:R-:W-:Y:S05]  /*7020*/  @!P0 NANOSLEEP.SYNCS 0x989680 ;  /* 0x009896800000895d */ /* 0x004fea0003900000 */
[----:B------:R-:W2:Y:S02]  /*7030*/  @!P0 SYNCS.PHASECHK.TRANS64 P0, [R0+URZ], R2 ;  /* 0x00000002000085a7 */ /* 0x000ea400080010ff */
[----:B--2---:R-:W-:Y:S05]  /*7040*/  @!P0 BRA `(.L_x_118) ;  /* 0xfffffffc00f08947 */ /* 0x004fea000383ffff */
[----:B------:R-:W-:Y:S05]  /*7050*/  BRA `(.L_x_58) ;  /* 0xffffffc400187947 */ /* 0x000fea000383ffff */
.L_x_62:
[----:B------:R-:W-:-:S07]  /*7060*/  MOV R0, UR4 ;  /* 0x0000000400007c02 */ /* 0x000fce0008000f00 */
.L_x_119:
[----:B-1----:R1:W2:Y:S02]  /*7070*/  SYNCS.PHASECHK.TRANS64.TRYWAIT P0, [R0+URZ], R2 ;  /* 0x00000002000075a7 */ /* 0x0022a400080011ff */
[----:B--2---:R-:W-:Y:S05]  /*7080*/  @!P0 NANOSLEEP.SYNCS 0x989680 ;  /* 0x009896800000895d */ /* 0x004fea0003900000 */
[----:B------:R-:W2:Y:S02]  /*7090*/  @!P0 SYNCS.PHASECHK.TRANS64 P0, [R0+URZ], R2 ;  /* 0x00000002000085a7 */ /* 0x000ea400080010ff */
[----:B--2---:R-:W-:Y:S05]  /*70a0*/  @!P0 BRA `(.L_x_119) ;  /* 0xfffffffc00f08947 */ /* 0x004fea000383ffff */
[----:B------:R-:W-:Y:S05]  /*70b0*/  BRA `(.L_x_120) ;  /* 0xffffffcc00307947 */ /* 0x000fea000383ffff */
.L_x_63:
[----:B------:R-:W-:-:S07]  /*70c0*/  MOV R0, UR5 ;  /* 0x0000000500007c02 */ /* 0x000fce0008000f00 */
.L_x_121:
[----:B-1----:R1:W2:Y:S02]  /*70d0*/  SYNCS.PHASECHK.TRANS64.TRYWAIT P0, [R0+URZ], R3 ;  /* 0x00000003000075a7 */ /* 0x0022a400080011ff */
[----:B--2---:R-:W-:Y:S05]  /*70e0*/  @!P0 NANOSLEEP.SYNCS 0x989680 ;  /* 0x009896800000895d */ /* 0x004fea0003900000 */
[----:B------:R-:W2:Y:S02]  /*70f0*/  @!P0 SYNCS.PHASECHK.TRANS64 P0, [R0+URZ], R3 ;  /* 0x00000003000085a7 */ /* 0x000ea400080010ff */
[----:B--2---:R-:W-:Y:S05]  /*7100*/  @!P0 BRA `(.L_x_121) ;  /* 0xfffffffc00f08947 */ /* 0x004fea000383ffff */
[----:B------:R-:W-:Y:S05]  /*7110*/  BRA `(.L_x_122) ;  /* 0xffffffcc00407947 */ /* 0x000fea000383ffff */
.L_x_64:
[----:B------:R-:W-:-:S07]  /*7120*/  MOV R0, UR5 ;  /* 0x0000000500007c02 */ /* 0x000fce0008000f00 */
.L_x_123:
[----:B-1----:R1:W2:Y:S02]  /*7130*/  SYNCS.PHASECHK.TRANS64.TRYWAIT P0, [R0+URZ], R3 ;  /* 0x00000003000075a7 */ /* 0x0022a400080011ff */
[----:B--2---:R-:W-:Y:S05]  /*7140*/  @!P0 NANOSLEEP.SYNCS 0x989680 ;  /* 0x009896800000895d */ /* 0x004fea0003900000 */
[----:B------:R-:W2:Y:S02]  /*7150*/  @!P0 SYNCS.PHASECHK.TRANS64 P0, [R0+URZ], R3 ;  /* 0x00000003000085a7 */ /* 0x000ea400080010ff */
[----:B--2---:R-:W-:Y:S05]  /*7160*/  @!P0 BRA `(.L_x_123) ;  /* 0xfffffffc00f08947 */ /* 0x004fea000383ffff */
[----:B------:R-:W-:Y:S05]  /*7170*/  BRA `(.L_x_124) ;  /* 0xffffffcc004c7947 */ /* 0x000fea000383ffff */
.L_x_65:
[----:B-1----:R-:W-:-:S07]  /*7180*/  MOV R0, UR4 ;  /* 0x0000000400007c02 */ /* 0x002fce0008000f00 */
.L_x_125:
[----:B-1----:R1:W2:Y:S02]  /*7190*/  SYNCS.PHASECHK.TRANS64.TRYWAIT P0, [R0+URZ], R2 ;  /* 0x00000002000075a7 */ /* 0x0022a400080011ff */
[----:B--2---:R-:W-:Y:S05]  /*71a0*/  @!P0 NANOSLEEP.SYNCS 0x989680 ;  /* 0x009896800000895d */ /* 0x004fea0003900000 */
[----:B------:R-:W2:Y:S02]  /*71b0*/  @!P0 SYNCS.PHASECHK.TRANS64 P0, [R0+URZ], R2 ;  /* 0x00000002000085a7 */ /* 0x000ea400080010ff */
[----:B--2---:R-:W-:Y:S05]  /*71c0*/  @!P0 BRA `(.L_x_125) ;  /* 0xfffffffc00f08947 */ /* 0x004fea000383ffff */
[----:B------:R-:W-:Y:S05]  /*71d0*/  BRA `(.L_x_126) ;  /* 0xffffffcc00587947 */ /* 0x000fea000383ffff */
.L_x_70:
[----:B--2---:R2:W3:Y:S02]  /*71e0*/  SYNCS.PHASECHK.TRANS64.TRYWAIT P0, [R0+URZ+0x50], R2 ;  /* 0x00005002000075a7 */ /* 0x0044e400080011ff */
[----:B---3--:R-:W-:Y:S05]  /*71f0*/  @!P0 NANOSLEEP.SYNCS 0x989680 ;  /* 0x009896800000895d */ /* 0x008fea0003900000 */
[----:B------:R-:W3:Y:S02]  /*7200*/  @!P0 SYNCS.PHASECHK.TRANS64 P0, [R0+URZ+0x50], R2 ;  /* 0x00005002000085a7 */ /* 0x000ee400080010ff */
[----:B---3--:R-:W-:Y:S05]  /*7210*/  @!P0 BRA `(.L_x_70) ;  /* 0xfffffffc00f08947 */ /* 0x008fea000383ffff */
[----:B------:R-:W-:Y:S05]  /*7220*/  BRA `(.L_x_127) ;  /* 0xffffffd000587947 */ /* 0x000fea000383ffff */
.L_x_73:
[----:B------:R-:W-:Y:S07]  /*7230*/  MOV R0, UR7 ;  /* 0x0000000700007c02 */ /* 0x000fee0008000f00 */
.L_x_128:
[----:B--2---:R2:W3:Y:S02]  /*7240*/  SYNCS.PHASECHK.TRANS64.TRYWAIT P0, [R0+URZ+0x48], R2 ;  /* 0x00004802000075a7 */ /* 0x0044e400080011ff */
[----:B---3--:R-:W-:Y:S05]  /*7250*/  @!P0 NANOSLEEP.SYNCS 0x989680 ;  /* 0x009896800000895d */ /* 0x008fea0003900000 */
[----:B------:R-:W3:Y:S02]  /*7260*/  @!P0 SYNCS.PHASECHK.TRANS64 P0, [R0+URZ+0x48], R2 ;  /* 0x00004802000085a7 */ /* 0x000ee400080010ff */
[----:B---3--:R-:W-:Y:S05]  /*7270*/  @!P0 BRA `(.L_x_128) ;  /* 0xfffffffc00f08947 */ /* 0x008fea000383ffff */
[----:B------:R-:W-:Y:S05]  /*7280*/  BRA `(.L_x_72) ;  /* 0xffffffd400407947 */ /* 0x000fea000383ffff */
.L_x_76:
[----:B------:R-:W-:Y:S07]  /*7290*/  MOV R0, UR5 ;  /* 0x0000000500007c02 */ /* 0x000fee0008000f00 */
.L_x_129:
[----:B-1----:R1:W2:Y:S02]  /*72a0*/  SYNCS.PHASECHK.TRANS64.TRYWAIT P2, [R0+URZ+0x30], R30 ;  /* 0x0000301e000075a7 */ /* 0x0022a400080411ff */
[----:B--2---:R-:W-:Y:S05]  /*72b0*/  @!P2 NANOSLEEP.SYNCS 0x989680 ;  /* 0x009896800000a95d */ /* 0x004fea0003900000 */
[----:B------:R-:W2:Y:S02]  /*72c0*/  @!P2 SYNCS.PHASECHK.TRANS64 P2, [R0+URZ+0x30], R30 ;  /* 0x0000301e0000a5a7 */ /* 0x000ea400080410ff */
[----:B--2---:R-:W-:Y:S05]  /*72d0*/  @!P2 BRA `(.L_x_129) ;  /* 0xfffffffc00f0a947 */ /* 0x004fea000383ffff */
[----:B------:R-:W-:Y:S05]  /*72e0*/  BRA `(.L_x_130) ;  /* 0xffffffd400dc7947 */ /* 0x000fea000383ffff */
.L_x_78:
[----:B------:R-:W-:-:S07]  /*72f0*/  MOV R0, UR4 ;  /* 0x0000000400007c02 */ /* 0x000fce0008000f00 */
.L_x_131:
[----:B-1----:R1:W3:Y:S02]  /*7300*/  SYNCS.PHASECHK.TRANS64.TRYWAIT P0, [R0+URZ], R2 ;  /* 0x00000002000075a7 */ /* 0x0022e400080011ff */
[----:B---3--:R-:W-:Y:S05]  /*7310*/  @!P0 NANOSLEEP.SYNCS 0x989680 ;  /* 0x009896800000895d */ /* 0x008fea0003900000 */
[----:B------:R-:W3:Y:S02]  /*7320*/  @!P0 SYNCS.PHASECHK.TRANS64 P0, [R0+URZ], R2 ;  /* 0x00000002000085a7 */ /* 0x000ee400080010ff */
[----:B---3--:R-:W-:Y:S05]  /*7330*/  @!P0 BRA `(.L_x_131) ;  /* 0xfffffffc00f08947 */ /* 0x008fea000383ffff */
[----:B------:R-:W-:Y:S05]  /*7340*/  BRA `(.L_x_132) ;  /* 0xffffffd800787947 */ /* 0x000fea000383ffff */
.L_x_80:
[----:B--2---:R2:W4:Y:S02]  /*7350*/  SYNCS.PHASECHK.TRANS64.TRYWAIT P0, [R0+URZ+0x50], R2 ;  /* 0x00005002000075a7 */ /* 0x00452400080011ff */
[----:B----4-:R-:W-:Y:S05]  /*7360*/  @!P0 NANOSLEEP.SYNCS 0x989680 ;  /* 0x009896800000895d */ /* 0x010fea0003900000 */
[----:B------:R-:W4:Y:S02]  /*7370*/  @!P0 SYNCS.PHASECHK.TRANS64 P0, [R0+URZ+0x50], R2 ;  /* 0x00005002000085a7 */ /* 0x000f2400080010ff */
[----:B----4-:R-:W-:Y:S05]  /*7380*/  @!P0 BRA `(.L_x_80) ;  /* 0xfffffffc00f08947 */ /* 0x010fea000383ffff */
[----:B------:R-:W-:Y:S05]  /*7390*/  BRA `(.L_x_133) ;  /* 0xffffffdc005c7947 */ /* 0x000fea000383ffff */
.L_x_90:
[----:B-1----:R1:W2:Y:S02]  /*73a0*/  SYNCS.PHASECHK.TRANS64.TRYWAIT P1, [R3+URZ+0x20], R0 ;  /* 0x00002000030075a7 */ /* 0x0022a400080211ff */
[----:B--2---:R-:W-:Y:S05]  /*73b0*/  @!P1 NANOSLEEP.SYNCS 0x989680 ;  /* 0x009896800000995d */ /* 0x004fea0003900000 */
[----:B------:R-:W2:Y:S02]  /*73c0*/  @!P1 SYNCS.PHASECHK.TRANS64 P1, [R3+URZ+0x20], R0 ;  /* 0x00002000030095a7 */ /* 0x000ea400080210ff */
[----:B--2---:R-:W-:Y:S05]  /*73d0*/  @!P1 BRA `(.L_x_90) ;  /* 0xfffffffc00f09947 */ /* 0x004fea000383ffff */
[----:B------:R-:W-:Y:S05]  /*73e0*/  BRA `(.L_x_89) ;  /* 0xffffffe800647947 */ /* 0x000fea000383ffff */
.L_x_92:
[----:B------:R1:W1:Y:S02]  /*73f0*/  SYNCS.PHASECHK.TRANS64.TRYWAIT P1, [R16+URZ+0x70], R4 ;  /* 0x00007004100075a7 */ /* 0x00026400080211ff */
[----:B-1----:R-:W-:Y:S05]  /*7400*/  @!P1 NANOSLEEP.SYNCS 0x989680 ;  /* 0x009896800000995d */ /* 0x002fea0003900000 */
[----:B------:R-:W1:Y:S02]  /*7410*/  @!P1 SYNCS.PHASECHK.TRANS64 P1, [R16+URZ+0x70], R4 ;  /* 0x00007004100095a7 */ /* 0x000e6400080210ff */
[----:B-1----:R-:W-:Y:S05]  /*7420*/  @!P1 BRA `(.L_x_92) ;  /* 0xfffffffc00f09947 */ /* 0x002fea000383ffff */
[----:B------:R-:W-:Y:S05]  /*7430*/  BRA `(.L_x_91) ;  /* 0xffffffe800807947 */ /* 0x000fea000383ffff */
        .weak           $__internal_0_$__cuda_sm10x_tcgen05_guardrail_trap_col_being_dealloced_not_returned_by_alloc
        .type           $__internal_0_$__cuda_sm10x_tcgen05_guardrail_trap_col_being_dealloced_not_returned_by_alloc,@function
        .size           $__internal_0_$__cuda_sm10x_tcgen05_guardrail_trap_col_being_dealloced_not_returned_by_alloc,($__internal_1_$__cuda_sm10x_tcgen05_guardrail_trap_phase_invalid_during_alloc - $__internal_0_$__cuda_sm10x_tcgen05_guardrail_trap_col_being_dealloced_not_returned_by_alloc)
$__internal_0_$__cuda_sm10x_tcgen05_guardrail_trap_col_being_dealloced_not_returned_by_alloc:
[----:B------:R-:W-:Y:S05]  /*7440*/  BPT.TRAP 0x1 ;  /* 0x000000040000795c */ /* 0x000fea0000300000 */
[----:B------:R-:W-:-:S04]  /*7450*/  HFMA2 R3, -RZ, RZ, 0, 0 ;  /* 0x00000000ff037431 */ /* 0x000fc800000001ff */
[----:B------:R-:W-:Y:S05]  /*7460*/  RET.REL.NODEC R2 `(_ZN7cutlass13device_kernelINS_4gemm6kernel13GemmUniversalIN4cute5tupleIJiiiiEEENS1_10collective13CollectiveMmaINS1_35MainloopSm100TmaUmmaWarpSpecializedILi2ELi2ELi4ENS5_IJNS4_1CILi1EEESB_SB_EEEEENS5_IJNSA_ILi128EEENSA_ILi32EEENSA_ILi256EEEEEENS_6half_tENS5_IJlSB_lEEESI_SJ_NS4_8TiledMMAINS4_8MMA_AtomIJNS4_20SM100_MMA_F16BF16_SSISI_SI_fLi128ELi32ELNS4_4UMMA5MajorE0ELSO_0ELNSN_7ScaleInE0ELSP_0EEEEEENS4_6LayoutISC_NS5_IJNSA_ILi0EEEST_ST_EEEEENS5_IJNS4_10UnderscoreESW_SW_EEEEENS4_13SM90_TMA_LOADENS4_14ComposedLayoutINS4_7SwizzleILi3ELi4ELi3EEENS4_18smem_ptr_flag_bitsILi16EEENSS_INS5_IJNSA_ILi8EEENSA_ILi64EEEEEENS5_IJS16_SB_EEEEEEEvNS4_8identityESZ_S1A_vS1B_EENS_8epilogue10collective18CollectiveEpilogueINS1D_23Sm100TmaWarpSpecializedILi2ELi1ELi32ELb1ELb0EEEJSH_NS5_IJNSS_ISE_SB_EENSS_ISF_SB_EEEEESI_SJ_SI_SJ_NS1D_6fusion15FusionCallbacksIS1H_NS1L_17LinearCombinationISI_fSI_fLNS_15FloatRoundStyleE2EEESH_S1K_JEEENS4_5SM1004TMEM4LOAD26SM100_TMEM_LOAD_32dp32b32xESZ_NS10_INS11_ILi2ELi4ELi3EEES14_NSS_INS5_IJS15_SF_EEENS5_IJSF_SB_EEEEEEENS4_39AutoVectorizingCopyWithAssumedAlignmentILi128EEENS4_14SM90_TMA_STOREES1Z_S21_S21_EEEvvEEEEvNT_6ParamsE) ;  /* 0xffffff8802e47950 */ /* 0x000fea0003c3ffff */
        .weak           $__internal_1_$__cuda_sm10x_tcgen05_guardrail_trap_phase_invalid_during_alloc
        .type           $__internal_1_$__cuda_sm10x_tcgen05_guardrail_trap_phase_invalid_during_alloc,@function
        .size           $__internal_1_$__cuda_sm10x_tcgen05_guardrail_trap_phase_invalid_during_alloc,($__internal_2_$__cuda_sm10x_tcgen05_guardrail_trap_unallocated_columns_being_dealloced - $__internal_1_$__cuda_sm10x_tcgen05_guardrail_trap_phase_invalid_during_alloc)
$__internal_1_$__cuda_sm10x_tcgen05_guardrail_trap_phase_invalid_during_alloc:
[----:B------:R-:W-:Y:S05]  /*7470*/  BPT.TRAP 0x1 ;  /* 0x000000040000795c */ /* 0x000fea0000300000 */
[----:B------:R-:W-:-:S04]  /*7480*/  MOV R3, 0x0 ;  /* 0x0000000000037802 */ /* 0x000fc80000000f00 */
[----:B------:R-:W-:Y:S05]  /*7490*/  RET.REL.NODEC R2 `(_ZN7cutlass13device_kernelINS_4gemm6kernel13GemmUniversalIN4cute5tupleIJiiiiEEENS1_10collective13CollectiveMmaINS1_35MainloopSm100TmaUmmaWarpSpecializedILi2ELi2ELi4ENS5_IJNS4_1CILi1EEESB_SB_EEEEENS5_IJNSA_ILi128EEENSA_ILi32EEENSA_ILi256EEEEEENS_6half_tENS5_IJlSB_lEEESI_SJ_NS4_8TiledMMAINS4_8MMA_AtomIJNS4_20SM100_MMA_F16BF16_SSISI_SI_fLi128ELi32ELNS4_4UMMA5MajorE0ELSO_0ELNSN_7ScaleInE0ELSP_0EEEEEENS4_6LayoutISC_NS5_IJNSA_ILi0EEEST_ST_EEEEENS5_IJNS4_10UnderscoreESW_SW_EEEEENS4_13SM90_TMA_LOADENS4_14ComposedLayoutINS4_7SwizzleILi3ELi4ELi3EEENS4_18smem_ptr_flag_bitsILi16EEENSS_INS5_IJNSA_ILi8EEENSA_ILi64EEEEEENS5_IJS16_SB_EEEEEEEvNS4_8identityESZ_S1A_vS1B_EENS_8epilogue10collective18CollectiveEpilogueINS1D_23Sm100TmaWarpSpecializedILi2ELi1ELi32ELb1ELb0EEEJSH_NS5_IJNSS_ISE_SB_EENSS_ISF_SB_EEEEESI_SJ_SI_SJ_NS1D_6fusion15FusionCallbacksIS1H_NS1L_17LinearCombinationISI_fSI_fLNS_15FloatRoundStyleE2EEESH_S1K_JEEENS4_5SM1004TMEM4LOAD26SM100_TMEM_LOAD_32dp32b32xESZ_NS10_INS11_ILi2ELi4ELi3EEES14_NSS_INS5_IJS15_SF_EEENS5_IJSF_SB_EEEEEEENS4_39AutoVectorizingCopyWithAssumedAlignmentILi128EEENS4_14SM90_TMA_STOREES1Z_S21_S21_EEEvvEEEEvNT_6ParamsE) ;  /* 0xffffff8802d87950 */ /* 0x000fea0003c3ffff */
        .weak           $__internal_2_$__cuda_sm10x_tcgen05_guardrail_trap_unallocated_columns_being_dealloced
        .type           $__internal_2_$__cuda_sm10x_tcgen05_guardrail_trap_unallocated_columns_being_dealloced,@function
        .size           $__internal_2_$__cuda_sm10x_tcgen05_guardrail_trap_unallocated_columns_being_dealloced,(.L_x_135 - $__internal_2_$__cuda_sm10x_tcgen05_guardrail_trap_unallocated_columns_being_dealloced)
$__internal_2_$__cuda_sm10x_tcgen05_guardrail_trap_unallocated_columns_being_dealloced:
[----:B------:R-:W-:Y:S05]  /*74a0*/  BPT.TRAP 0x1 ;  /* 0x000000040000795c */ /* 0x000fea0000300000 */
[----:B------:R-:W-:-:S04]  /*74b0*/  HFMA2 R3, -RZ, RZ, 0, 0 ;  /* 0x00000000ff037431 */ /* 0x000fc800000001ff */
[----:B------:R-:W-:Y:S05]  /*74c0*/  RET.REL.NODEC R2 `(_ZN7cutlass13device_kernelINS_4gemm6kernel13GemmUniversalIN4cute5tupleIJiiiiEEENS1_10collective13CollectiveMmaINS1_35MainloopSm100TmaUmmaWarpSpecializedILi2ELi2ELi4ENS5_IJNS4_1CILi1EEESB_SB_EEEEENS5_IJNSA_ILi128EEENSA_ILi32EEENSA_ILi256EEEEEENS_6half_tENS5_IJlSB_lEEESI_SJ_NS4_8TiledMMAINS4_8MMA_AtomIJNS4_20SM100_MMA_F16BF16_SSISI_SI_fLi128ELi32ELNS4_4UMMA5MajorE0ELSO_0ELNSN_7ScaleInE0ELSP_0EEEEEENS4_6LayoutISC_NS5_IJNSA_ILi0EEEST_ST_EEEEENS5_IJNS4_10UnderscoreESW_SW_EEEEENS4_13SM90_TMA_LOADENS4_14ComposedLayoutINS4_7SwizzleILi3ELi4ELi3EEENS4_18smem_ptr_flag_bitsILi16EEENSS_INS5_IJNSA_ILi8EEENSA_ILi64EEEEEENS5_IJS16_SB_EEEEEEEvNS4_8identityESZ_S1A_vS1B_EENS_8epilogue10collective18CollectiveEpilogueINS1D_23Sm100TmaWarpSpecializedILi2ELi1ELi32ELb1ELb0EEEJSH_NS5_IJNSS_ISE_SB_EENSS_ISF_SB_EEEEESI_SJ_SI_SJ_NS1D_6fusion15FusionCallbacksIS1H_NS1L_17LinearCombinationISI_fSI_fLNS_15FloatRoundStyleE2EEESH_S1K_JEEENS4_5SM1004TMEM4LOAD26SM100_TMEM_LOAD_32dp32b32xESZ_NS10_INS11_ILi2ELi4ELi3EEES14_NSS_INS5_IJS15_SF_EEENS5_IJSF_SB_EEEEEEENS4_39AutoVectorizingCopyWithAssumedAlignmentILi128EEENS4_14SM90_TMA_STOREES1Z_S21_S21_EEEvvEEEEvNT_6ParamsE) ;  /* 0xffffff8802cc7950 */ /* 0x000fea0003c3ffff */
.L_x_134:
[----:B------:R-:W-:-:S00]  /*74d0*/  BRA `(.L_x_134) ;  /* 0xfffffffc00fc7947 */ /* 0x000fc0000383ffff */
[----:B------:R-:W-:-:S00]  /*74e0*/  NOP ;  /* 0x0000000000007918 */ /* 0x000fc00000000000 */
        /* <DEDUP_REMOVED lines=9> */
.L_x_135:


//--------------------- .nv.global.init           --------------------------
	.section	.nv.global.init,"aw",@progbits
.nv.global.init:
	.type		$str$27,@object
	.size		$str$27,($str$28 - $str$27)
$str$27:
        /*0000*/ 	.byte	0x28, 0x61, 0x64, 0x64, 0x72, 0x65, 0x73, 0x73, 0x20, 0x26, 0x20, 0x6d, 0x61, 0x73, 0x6b, 0x29
        /*0010*/ 	.byte	0x20, 0x3d, 0x3d, 0x20, 0x30, 0x00
	.type		$str$28,@object
	.size		$str$28,($str$26 - $str$28)
$str$28:
        /*0016*/ 	.byte	0x2f, 0x74, 0x6d, 0x70, 0x2f, 0x63, 0x75, 0x74, 0x6c, 0x61, 0x73, 0x73, 0x5f, 0x73, 0x77, 0x65
        /*0026*/ 	.byte	0x65, 0x70, 0x5f, 0x73, 0x72, 0x63, 0x2f, 0x69, 0x6e, 0x63, 0x6c, 0x75, 0x64, 0x65, 0x2f, 0x63
        /*0036*/ 	.byte	0x75, 0x74, 0x65, 0x2f, 0x70, 0x6f, 0x69, 0x6e, 0x74, 0x65, 0x72, 0x5f, 0x66, 0x6c, 0x61, 0x67
        /*0046*/ 	.byte	0x67, 0x65, 0x64, 0x2e, 0x68, 0x70, 0x70, 0x00
	.type		$str$26,@object
	.size		$str$26,($str$25 - $str$26)
$str$26:
        /*004e*/ 	.byte	0x2f, 0x74, 0x6d, 0x70, 0x2f, 0x63, 0x75, 0x74, 0x6c, 0x61, 0x73, 0x73, 0x5f, 0x73, 0x77, 0x65
        /*005e*/ 	.byte	0x65, 0x70, 0x5f, 0x73, 0x72, 0x63, 0x2f, 0x69, 0x6e, 0x63, 0x6c, 0x75, 0x64, 0x65, 0x2f, 0x63
        /*006e*/ 	.byte	0x75, 0x74, 0x65, 0x2f, 0x61, 0x74, 0x6f, 0x6d, 0x2f, 0x63, 0x6f, 0x70, 0x79, 0x5f, 0x74, 0x72
        /*007e*/ 	.byte	0x61, 0x69, 0x74, 0x73, 0x5f, 0x73, 0x6d, 0x31, 0x30, 0x30, 0x2e, 0x68, 0x70, 0x70, 0x00
	.type		$str$25,@object
	.size		$str$25,(__unnamed_1 - $str$25)
$str$25:
        /*008d*/ 	.byte	0x28, 0x28, 0x75, 0x69, 0x6e, 0x74, 0x33, 0x32, 0x5f, 0x74, 0x28, 0x74, 0x68, 0x72, 0x65, 0x61
        /*009d*/ 	.byte	0x64, 0x49, 0x64, 0x78, 0x2e, 0x78, 0x29, 0x20, 0x2f, 0x20, 0x33, 0x32, 0x29, 0x20, 0x25, 0x20
        /*00ad*/ 	.byte	0x34, 0x29, 0x20, 0x3d, 0x3d, 0x20, 0x28, 0x28, 0x28, 0x74, 0x6d, 0x65, 0x6d, 0x5f, 0x61, 0x64
        /*00bd*/ 	.byte	0x64, 0x72, 0x20, 0x3e, 0x3e, 0x20, 0x31, 0x36, 0x29, 0x20, 0x2f, 0x20, 0x33, 0x32, 0x29, 0x20
        /*00cd*/ 	.byte	0x25, 0x20, 0x34, 0x29, 0x00
	.type		__unnamed_1,@object
	.size		__unnamed_1,(__unnamed_2 - __unnamed_1)
__unnamed_1:
        /*00d2*/ 	.byte	0x61, 0x75, 0x74, 0x6f, 0x20, 0x63, 0x75, 0x74, 0x65, 0x3a, 0x3a, 0x61, 0x73, 0x5f, 0x70, 0x6f
        /* <DEDUP_REMOVED lines=24> */
        /*0262*/ 	.byte	0x3e, 0x3e, 0x3e, 0x3e, 0x5d, 0x00
	.type		__unnamed_2,@object
	.size		__unnamed_2,(.L_2 - __unnamed_2)
__unnamed_2:
        /* <DEDUP_REMOVED lines=42> */
        /*0508*/ 	.byte	0x3e, 0x3e, 0x5d, 0x00
.L_2:


//--------------------- .nv.shared._ZN7cutlass13device_kernelINS_4gemm6kernel13GemmUniversalIN4cute5tupleIJiiiiEEENS1_10collective13CollectiveMmaINS1_35MainloopSm100TmaUmmaWarpSpecializedILi2ELi2ELi4ENS5_IJNS4_1CILi1EEESB_SB_EEEEENS5_IJNSA_ILi128EEENSA_ILi32EEENSA_ILi256EEEEEENS_6half_tENS5_IJlSB_lEEESI_SJ_NS4_8TiledMMAINS4_8MMA_AtomIJNS4_20SM100_MMA_F16BF16_SSISI_SI_fLi128ELi32ELNS4_4UMMA5MajorE0ELSO_0ELNSN_7ScaleInE0ELSP_0EEEEEENS4_6LayoutISC_NS5_IJNSA_ILi0EEEST_ST_EEEEENS5_IJNS4_10UnderscoreESW_SW_EEEEENS4_13SM90_TMA_LOADENS4_14ComposedLayoutINS4_7SwizzleILi3ELi4ELi3EEENS4_18smem_ptr_flag_bitsILi16EEENSS_INS5_IJNSA_ILi8EEENSA_ILi64EEEEEENS5_IJS16_SB_EEEEEEEvNS4_8identityESZ_S1A_vS1B_EENS_8epilogue10collective18CollectiveEpilogueINS1D_23Sm100TmaWarpSpecializedILi2ELi1ELi32ELb1ELb0EEEJSH_NS5_IJNSS_ISE_SB_EENSS_ISF_SB_EEEEESI_SJ_SI_SJ_NS1D_6fusion15FusionCallbacksIS1H_NS1L_17LinearCombinationISI_fSI_fLNS_15FloatRoundStyleE2EEESH_S1K_JEEENS4_5SM1004TMEM4LOAD26SM100_TMEM_LOAD_32dp32b32xESZ_NS10_INS11_ILi2ELi4ELi3EEES14_NSS_INS5_IJS15_SF_EEENS5_IJSF_SB_EEEEEEENS4_39AutoVectorizingCopyWithAssumedAlignmentILi128EEENS4_14SM90_TMA_STOREES1Z_S21_S21_EEEvvEEEEvNT_6ParamsE --------------------------
	.section	.nv.shared._ZN7cutlass13device_kernelINS_4gemm6kernel13GemmUniversalIN4cute5tupleIJiiiiEEENS1_10collective13CollectiveMmaINS1_35MainloopSm100TmaUmmaWarpSpecializedILi2ELi2ELi4ENS5_IJNS4_1CILi1EEESB_SB_EEEEENS5_IJNSA_ILi128EEENSA_ILi32EEENSA_ILi256EEEEEENS_6half_tENS5_IJlSB_lEEESI_SJ_NS4_8TiledMMAINS4_8MMA_AtomIJNS4_20SM100_MMA_F16BF16_SSISI_SI_fLi128ELi32ELNS4_4UMMA5MajorE0ELSO_0ELNSN_7ScaleInE0ELSP_0EEEEEENS4_6LayoutISC_NS5_IJNSA_ILi0EEEST_ST_EEEEENS5_IJNS4_10UnderscoreESW_SW_EEEEENS4_13SM90_TMA_LOADENS4_14ComposedLayoutINS4_7SwizzleILi3ELi4ELi3EEENS4_18smem_ptr_flag_bitsILi16EEENSS_INS5_IJNSA_ILi8EEENSA_ILi64EEEEEENS5_IJS16_SB_EEEEEEEvNS4_8identityESZ_S1A_vS1B_EENS_8epilogue10collective18CollectiveEpilogueINS1D_23Sm100TmaWarpSpecializedILi2ELi1ELi32ELb1ELb0EEEJSH_NS5_IJNSS_ISE_SB_EENSS_ISF_SB_EEEEESI_SJ_SI_SJ_NS1D_6fusion15FusionCallbacksIS1H_NS1L_17LinearCombinationISI_fSI_fLNS_15FloatRoundStyleE2EEESH_S1K_JEEENS4_5SM1004TMEM4LOAD26SM100_TMEM_LOAD_32dp32b32xESZ_NS10_INS11_ILi2ELi4ELi3EEES14_NSS_INS5_IJS15_SF_EEENS5_IJSF_SB_EEEEEEENS4_39AutoVectorizingCopyWithAssumedAlignmentILi128EEENS4_14SM90_TMA_STOREES1Z_S21_S21_EEEvvEEEEvNT_6ParamsE,"aw",@nobits
	.sectionflags	@""
	.align	16
	.zero		1024


//--------------------- .nv.shared.reserved.0     --------------------------
	.section	.nv.shared.reserved.0,"aw",@nobits
	.weak		__nv_reservedSMEM_offset_0_alias
	.size		__nv_reservedSMEM_offset_0_alias, 0, 64
	.other		__nv_reservedSMEM_offset_0_alias,@"STO_CUDA_RESERVED_SHARED STV_DEFAULT"
__nv_reservedSMEM_offset_0_alias:
	.zero		0
.nv.shared.reserved.0:
	.zero		64
	.weak		__nv_reservedSMEM_tcgen05_partition
	.type		__nv_reservedSMEM_tcgen05_partition,@object
	.size		__nv_reservedSMEM_tcgen05_partition,(.L_0 - __nv_reservedSMEM_tcgen05_partition)
__nv_reservedSMEM_tcgen05_partition:
	.zero		32
.L_0:


//--------------------- .nv.global                --------------------------
	.section	.nv.global,"aw",@nobits
.nv.global:
	.type		_ZN40_INTERNAL_e545c3d6_4_k_cu_85ab1f1d_158954cute1_E,@object
	.size		_ZN40_INTERNAL_e545c3d6_4_k_cu_85ab1f1d_158954cute1_E,(_ZN40_INTERNAL_e545c3d6_4_k_cu_85ab1f1d_158954cuda3std3__45__cpo6cbeginE - _ZN40_INTERNAL_e545c3d6_4_k_cu_85ab1f1d_158954cute1_E)
_ZN40_INTERNAL_e545c3d6_4_k_cu_85ab1f1d_158954cute1_E:
	.zero		1
	.type		_ZN40_INTERNAL_e545c3d6_4_k_cu_85ab1f1d_158954cuda3std3__45__cpo6cbeginE,@object
	.size		_ZN40_INTERNAL_e545c3d6_4_k_cu_85ab1f1d_158954cuda3std3__45__cpo6cbeginE,(_ZN40_INTERNAL_e545c3d6_4_k_cu_85ab1f1d_158954cuda3std3__48in_placeE - _ZN40_INTERNAL_e545c3d6_4_k_cu_85ab1f1d_158954cuda3std3__45__cpo6cbeginE)
_ZN40_INTERNAL_e545c3d6_4_k_cu_85ab1f1d_158954cuda3std3__45__cpo6cbeginE:
	.zero		1
	.type		_ZN40_INTERNAL_e545c3d6_4_k_cu_85ab1f1d_158954cuda3std3__48in_placeE,@object
	.size		_ZN40_INTERNAL_e545c3d6_4_k_cu_85ab1f1d_158954cuda3std3__48in_placeE,(_ZN40_INTERNAL_e545c3d6_4_k_cu_85ab1f1d_158954cuda3std6ranges3__45__cpo9iter_moveE - _ZN40_INTERNAL_e545c3d6_4_k_cu_85ab1f1d_158954cuda3std3__48in_placeE)
_ZN40_INTERNAL_e545c3d6_4_k_cu_85ab1f1d_158954cuda3std3__48in_placeE:
	.zero		1
	.type		_ZN40_INTERNAL_e545c3d6_4_k_cu_85ab1f1d_158954cuda3std6ranges3__45__cpo9iter_moveE,@object
	.size		_ZN40_INTERNAL_e545c3d6_4_k_cu_85ab1f1d_158954cuda3std6ranges3__45__cpo9iter_moveE,(_ZN40_INTERNAL_e545c3d6_4_k_cu_85ab1f1d_158954cuda3std3__45__cpo5beginE - _ZN40_INTERNAL_e545c3d6_4_k_cu_85ab1f1d_158954cuda3std6ranges3__45__cpo9iter_moveE)
_ZN40_INTERNAL_e545c3d6_4_k_cu_85ab1f1d_158954cuda3std6ranges3__45__cpo9iter_moveE:
	.zero		1
	.type		_ZN40_INTERNAL_e545c3d6_4_k_cu_85ab1f1d_158954cuda3std3__45__cpo5beginE,@object
	.size		_ZN40_INTERNAL_e545c3d6_4_k_cu_85ab1f1d_158954cuda3std3__45__cpo5beginE,(_ZN40_INTERNAL_e545c3d6_4_k_cu_85ab1f1d_158954cuda3std3__442_GLOBAL__N__e545c3d6_4_k_cu_85ab1f1d_158956ignoreE - _ZN40_INTERNAL_e545c3d6_4_k_cu_85ab1f1d_158954cuda3std3__45__cpo5beginE)
_ZN40_INTERNAL_e545c3d6_4_k_cu_85ab1f1d_158954cuda3std3__45__cpo5beginE:
	.zero		1
	.type		_ZN40_INTERNAL_e545c3d6_4_k_cu_85ab1f1d_158954cuda3std3__442_GLOBAL__N__e545c3d6_4_k_cu_85ab1f1d_158956ignoreE,@object
	.size		_ZN40_INTERNAL_e545c3d6_4_k_cu_85ab1f1d_158954cuda3std3__442_GLOBAL__N__e545c3d6_4_k_cu_85ab1f1d_158956ignoreE,(_ZN40_INTERNAL_e545c3d6_4_k_cu_85ab1f1d_158954cute7productE - _ZN40_INTERNAL_e545c3d6_4_k_cu_85ab1f1d_158954cuda3std3__442_GLOBAL__N__e545c3d6_4_k_cu_85ab1f1d_158956ignoreE)
_ZN40_INTERNAL_e545c3d6_4_k_cu_85ab1f1d_158954cuda3std3__442_GLOBAL__N__e545c3d6_4_k_cu_85ab1f1d_158956ignoreE:
	.zero		1
	.type		_ZN40_INTERNAL_e545c3d6_4_k_cu_85ab1f1d_158954cute7productE,@object
	.size		_ZN40_INTERNAL_e545c3d6_4_k_cu_85ab1f1d_158954cute7productE,(_ZN40_INTERNAL_e545c3d6_4_k_cu_85ab1f1d_158954cuda3std3__45__cpo3endE - _ZN40_INTERNAL_e545c3d6_4_k_cu_85ab1f1d_158954cute7productE)
_ZN40_INTERNAL_e545c3d6_4_k_cu_85ab1f1d_158954cute7productE:
	.zero		1
	.type		_ZN40_INTERNAL_e545c3d6_4_k_cu_85ab1f1d_158954cuda3std3__45__cpo3endE,@object
	.size		_ZN40_INTERNAL_e545c3d6_4_k_cu_85ab1f1d_158954cuda3std3__45__cpo3endE,(_ZN40_INTERNAL_e545c3d6_4_k_cu_85ab1f1d_158954cuda3std3__419piecewise_constructE - _ZN40_INTERNAL_e545c3d6_4_k_cu_85ab1f1d_158954cuda3std3__45__cpo3endE)
_ZN40_INTERNAL_e545c3d6_4_k_cu_85ab1f1d_158954cuda3std3__45__cpo3endE:
	.zero		1
	.type		_ZN40_INTERNAL_e545c3d6_4_k_cu_85ab1f1d_158954cuda3std3__419piecewise_constructE,@object
	.size		_ZN40_INTERNAL_e545c3d6_4_k_cu_85ab1f1d_158954cuda3std3__419piecewise_constructE,(_ZN40_INTERNAL_e545c3d6_4_k_cu_85ab1f1d_158954cuda3std3__45__cpo4cendE - _ZN40_INTERNAL_e545c3d6_4_k_cu_85ab1f1d_158954cuda3std3__419piecewise_constructE)
_ZN40_INTERNAL_e545c3d6_4_k_cu_85ab1f1d_158954cuda3std3__419piecewise_constructE:
	.zero		1
	.type		_ZN40_INTERNAL_e545c3d6_4_k_cu_85ab1f1d_158954cuda3std3__45__cpo4cendE,@object
	.size		_ZN40_INTERNAL_e545c3d6_4_k_cu_85ab1f1d_158954cuda3std3__45__cpo4cendE,(_ZN40_INTERNAL_e545c3d6_4_k_cu_85ab1f1d_158954cuda3std6ranges3__45__cpo4swapE - _ZN40_INTERNAL_e545c3d6_4_k_cu_85ab1f1d_158954cuda3std3__45__cpo4cendE)
_ZN40_INTERNAL_e545c3d6_4_k_cu_85ab1f1d_158954cuda3std3__45__cpo4cendE:
	.zero		1
	.type		_ZN40_INTERNAL_e545c3d6_4_k_cu_85ab1f1d_158954cuda3std6ranges3__45__cpo4swapE,@object
	.size		_ZN40_INTERNAL_e545c3d6_4_k_cu_85ab1f1d_158954cuda3std6ranges3__45__cpo4swapE,(.L_10 - _ZN40_INTERNAL_e545c3d6_4_k_cu_85ab1f1d_158954cuda3std6ranges3__45__cpo4swapE)
_ZN40_INTERNAL_e545c3d6_4_k_cu_85ab1f1d_158954cuda3std6ranges3__45__cpo4swapE:
	.zero		1
.L_10:


//--------------------- .nv.constant0._ZN7cutlass13device_kernelINS_4gemm6kernel13GemmUniversalIN4cute5tupleIJiiiiEEENS1_10collective13CollectiveMmaINS1_35MainloopSm100TmaUmmaWarpSpecializedILi2ELi2ELi4ENS5_IJNS4_1CILi1EEESB_SB_EEEEENS5_IJNSA_ILi128EEENSA_ILi32EEENSA_ILi256EEEEEENS_6half_tENS5_IJlSB_lEEESI_SJ_NS4_8TiledMMAINS4_8MMA_AtomIJNS4_20SM100_MMA_F16BF16_SSISI_SI_fLi128ELi32ELNS4_4UMMA5MajorE0ELSO_0ELNSN_7ScaleInE0ELSP_0EEEEEENS4_6LayoutISC_NS5_IJNSA_ILi0EEEST_ST_EEEEENS5_IJNS4_10UnderscoreESW_SW_EEEEENS4_13SM90_TMA_LOADENS4_14ComposedLayoutINS4_7SwizzleILi3ELi4ELi3EEENS4_18smem_ptr_flag_bitsILi16EEENSS_INS5_IJNSA_ILi8EEENSA_ILi64EEEEEENS5_IJS16_SB_EEEEEEEvNS4_8identityESZ_S1A_vS1B_EENS_8epilogue10collective18CollectiveEpilogueINS1D_23Sm100TmaWarpSpecializedILi2ELi1ELi32ELb1ELb0EEEJSH_NS5_IJNSS_ISE_SB_EENSS_ISF_SB_EEEEESI_SJ_SI_SJ_NS1D_6fusion15FusionCallbacksIS1H_NS1L_17LinearCombinationISI_fSI_fLNS_15FloatRoundStyleE2EEESH_S1K_JEEENS4_5SM1004TMEM4LOAD26SM100_TMEM_LOAD_32dp32b32xESZ_NS10_INS11_ILi2ELi4ELi3EEES14_NSS_INS5_IJS15_SF_EEENS5_IJSF_SB_EEEEEEENS4_39AutoVectorizingCopyWithAssumedAlignmentILi128EEENS4_14SM90_TMA_STOREES1Z_S21_S21_EEEvvEEEEvNT_6ParamsE --------------------------
	.section	.nv.constant0._ZN7cutlass13device_kernelINS_4gemm6kernel13GemmUniversalIN4cute5tupleIJiiiiEEENS1_10collective13CollectiveMmaINS1_35MainloopSm100TmaUmmaWarpSpecializedILi2ELi2ELi4ENS5_IJNS4_1CILi1EEESB_SB_EEEEENS5_IJNSA_ILi128EEENSA_ILi32EEENSA_ILi256EEEEEENS_6half_tENS5_IJlSB_lEEESI_SJ_NS4_8TiledMMAINS4_8MMA_AtomIJNS4_20SM100_MMA_F16BF16_SSISI_SI_fLi128ELi32ELNS4_4UMMA5MajorE0ELSO_0ELNSN_7ScaleInE0ELSP_0EEEEEENS4_6LayoutISC_NS5_IJNSA_ILi0EEEST_ST_EEEEENS5_IJNS4_10UnderscoreESW_SW_EEEEENS4_13SM90_TMA_LOADENS4_14ComposedLayoutINS4_7SwizzleILi3ELi4ELi3EEENS4_18smem_ptr_flag_bitsILi16EEENSS_INS5_IJNSA_ILi8EEENSA_ILi64EEEEEENS5_IJS16_SB_EEEEEEEvNS4_8identityESZ_S1A_vS1B_EENS_8epilogue10collective18CollectiveEpilogueINS1D_23Sm100TmaWarpSpecializedILi2ELi1ELi32ELb1ELb0EEEJSH_NS5_IJNSS_ISE_SB_EENSS_ISF_SB_EEEEESI_SJ_SI_SJ_NS1D_6fusion15FusionCallbacksIS1H_NS1L_17LinearCombinationISI_fSI_fLNS_15FloatRoundStyleE2EEESH_S1K_JEEENS4_5SM1004TMEM4LOAD26SM100_TMEM_LOAD_32dp32b32xESZ_NS10_INS11_ILi2ELi4ELi3EEES14_NSS_INS5_IJS15_SF_EEENS5_IJSF_SB_EEEEEEENS4_39AutoVectorizingCopyWithAssumedAlignmentILi128EEENS4_14SM90_TMA_STOREES1Z_S21_S21_EEEvvEEEEvNT_6ParamsE,"a",@progbits
	.sectionflags	@""
	.align	4
.nv.constant0._ZN7cutlass13device_kernelINS_4gemm6kernel13GemmUniversalIN4cute5tupleIJiiiiEEENS1_10collective13CollectiveMmaINS1_35MainloopSm100TmaUmmaWarpSpecializedILi2ELi2ELi4ENS5_IJNS4_1CILi1EEESB_SB_EEEEENS5_IJNSA_ILi128EEENSA_ILi32EEENSA_ILi256EEEEEENS_6half_tENS5_IJlSB_lEEESI_SJ_NS4_8TiledMMAINS4_8MMA_AtomIJNS4_20SM100_MMA_F16BF16_SSISI_SI_fLi128ELi32ELNS4_4UMMA5MajorE0ELSO_0ELNSN_7ScaleInE0ELSP_0EEEEEENS4_6LayoutISC_NS5_IJNSA_ILi0EEEST_ST_EEEEENS5_IJNS4_10UnderscoreESW_SW_EEEEENS4_13SM90_TMA_LOADENS4_14ComposedLayoutINS4_7SwizzleILi3ELi4ELi3EEENS4_18smem_ptr_flag_bitsILi16EEENSS_INS5_IJNSA_ILi8EEENSA_ILi64EEEEEENS5_IJS16_SB_EEEEEEEvNS4_8identityESZ_S1A_vS1B_EENS_8epilogue10collective18CollectiveEpilogueINS1D_23Sm100TmaWarpSpecializedILi2ELi1ELi32ELb1ELb0EEEJSH_NS5_IJNSS_ISE_SB_EENSS_ISF_SB_EEEEESI_SJ_SI_SJ_NS1D_6fusion15FusionCallbacksIS1H_NS1L_17LinearCombinationISI_fSI_fLNS_15FloatRoundStyleE2EEESH_S1K_JEEENS4_5SM1004TMEM4LOAD26SM100_TMEM_LOAD_32dp32b32xESZ_NS10_INS11_ILi2ELi4ELi3EEES14_NSS_INS5_IJS15_SF_EEENS5_IJSF_SB_EEEEEEENS4_39AutoVectorizingCopyWithAssumedAlignmentILi128EEENS4_14SM90_TMA_STOREES1Z_S21_S21_EEEvvEEEEvNT_6ParamsE:
	.zero		2944


//--------------------- SYMBOLS --------------------------

	.type		.nv.reservedSmem.offset0,@object
	.size		.nv.reservedSmem.offset0,0x4
	.type		.nv.reservedSmem.cap,@object
	.size		.nv.reservedSmem.cap,0x4
	.type		__assertfail,@function
